// auto-generated by cutlass_sweep.gemm — config: {"arch": "sm_90", "cluster_m": 1, "cluster_n": 1, "dtype": "e4m3", "dtype_b": "e4m3", "layout": "nt", "stages": 3, "tile_k": 128, "tile_m": 256, "tile_n": 256}
#include "cutlass/cutlass.h"
#include "cutlass/gemm/collective/collective_builder.hpp"
#include "cutlass/gemm/device/gemm_universal_adapter.h"
#include "cutlass/gemm/kernel/gemm_universal.hpp"
#include "cutlass/epilogue/collective/collective_builder.hpp"

using ElemA = cutlass::float_e4m3_t;
using ElemB = cutlass::float_e4m3_t;
using ElemCD = cutlass::float_e4m3_t;
using Acc  = float;
using TileShape    = cute::Shape<cute::_256, cute::_256, cute::_128>;
using ClusterShape = cute::Shape<cute::_1, cute::_1, cute::_1>;

using CollectiveEpilogue = typename cutlass::epilogue::collective::CollectiveBuilder<
    cutlass::arch::Sm90, cutlass::arch::OpClassTensorOp,
    TileShape, ClusterShape,
    cutlass::epilogue::collective::EpilogueTileAuto,
    Acc, Acc,
    ElemCD, cutlass::layout::RowMajor, 128 / cutlass::sizeof_bits<ElemCD>::value,
    ElemCD, cutlass::layout::RowMajor, 128 / cutlass::sizeof_bits<ElemCD>::value,
    cutlass::epilogue::collective::EpilogueScheduleAuto
  >::CollectiveOp;

using CollectiveMainloop = typename cutlass::gemm::collective::CollectiveBuilder<
    cutlass::arch::Sm90, cutlass::arch::OpClassTensorOp,
    ElemA, cutlass::layout::RowMajor, 128 / cutlass::sizeof_bits<ElemA>::value,
    ElemB, cutlass::layout::ColumnMajor, 128 / cutlass::sizeof_bits<ElemB>::value,
    Acc,
    TileShape, ClusterShape,
    cutlass::gemm::collective::StageCount<3>,
    cutlass::gemm::collective::KernelScheduleAuto
  >::CollectiveOp;

using GemmKernel = cutlass::gemm::kernel::GemmUniversal<
    cute::Shape<int,int,int,int>,
    CollectiveMainloop,
    CollectiveEpilogue
>;
using Gemm = cutlass::gemm::device::GemmUniversalAdapter<GemmKernel>;

// Force the device kernel symbol into the cubin without needing a host main.
auto* _anchor = &cutlass::device_kernel<GemmKernel>;


// ===== COMPILED SASS (sm_90a) =====

	.target	sm_90a

	.elftype	@"ET_EXEC"


//--------------------- .note.nv.tkinfo           --------------------------
	.section	.note.nv.tkinfo,"",@"SHT_NOTE"
	.sectionflags	@"SHF_NOTE_NV_TKINFO"
	.tkinfo
        /*0018*/ 	.word	0x00000002
        /*0030*/ 	.string	""
        /*0030*/ 	.string	"ptxas"
        /*0030*/ 	.string	"Cuda compilation tools, release 13.0, V13.0.88"
        /*0030*/ 	.string	"Build cuda_13.0.r13.0/compiler.36424714_0"
        /*0030*/ 	.string	"-arch sm_90a -m 64 "



//--------------------- .note.nv.cuinfo           --------------------------
	.section	.note.nv.cuinfo,"",@"SHT_NOTE"
	.sectionflags	@"SHF_NOTE_NV_CUINFO"
        /*0018*/ 	.short	0x0002
        /*001a*/ 	.short	0x005a
        /*001c*/ 	.short	0x0082
	.zero		2


//--------------------- .nv.info                  --------------------------
	.section	.nv.info,"",@"SHT_CUDA_INFO"
	.align	4


	//----- nvinfo : EIATTR_REGCOUNT
	.align		4
        /*0000*/ 	.byte	0x04, 0x2f
        /*0002*/ 	.short	(.L_12 - .L_11)
	.align		4
.L_11:
        /*0004*/ 	.word	index@(_ZN7cutlass13device_kernelINS_4gemm6kernel13GemmUniversalIN4cute5tupleIJiiiiEEENS1_10collective13CollectiveMmaINS1_37MainloopSm90TmaGmmaWarpSpecializedFP8ILi3ENS5_IJNS4_1CILi1EEESB_SB_EEENS1_35KernelTmaWarpSpecializedCooperativeEEENS5_IJNSA_ILi256EEESF_NSA_ILi128EEEEEENS_12float_e4m3_tENS5_IJlSB_lEEESI_SJ_NS4_8TiledMMAINS4_8MMA_AtomIJNS4_4SM904GMMA31MMA_64x256x32_F32E4M3E4M3_SS_TNILNSN_7ScaleInE1ELSP_1EEEEEENS4_6LayoutINS5_IJNSA_ILi2EEESB_SB_EEENS5_IJSB_NSA_ILi0EEESV_EEEEENS5_IJNS4_10UnderscoreESY_SY_EEEEENS4_13SM90_TMA_LOADENS4_14ComposedLayoutINS4_7SwizzleILi3ELi4ELi3EEENS4_18smem_ptr_flag_bitsILi8EEENSS_INS5_IJNSA_ILi8EEESG_EEENS5_IJSG_SB_EEEEEEEvNS4_8identityES11_S1B_vS1C_EENS_8epilogue10collective6detail29Sm90TmaWarpSpecializedAdapterINS1F_15DefaultEpilogueISI_SJ_SJ_NS1E_6thread17LinearCombinationISI_Li1EffLNS1J_9ScaleType4KindE0ELNS_15FloatRoundStyleE2ESI_EENS1_15EpilogueDefaultEEEEEvvEEEEvNT_6ParamsE)
        /*0008*/ 	.word	0x000000a8


	//----- nvinfo : EIATTR_FRAME_SIZE
	.align		4
.L_12:
        /*000c*/ 	.byte	0x04, 0x11
        /*000e*/ 	.short	(.L_14 - .L_13)
	.align		4
.L_13:
        /*0010*/ 	.word	index@(_ZN7cutlass13device_kernelINS_4gemm6kernel13GemmUniversalIN4cute5tupleIJiiiiEEENS1_10collective13CollectiveMmaINS1_37MainloopSm90TmaGmmaWarpSpecializedFP8ILi3ENS5_IJNS4_1CILi1EEESB_SB_EEENS1_35KernelTmaWarpSpecializedCooperativeEEENS5_IJNSA_ILi256EEESF_NSA_ILi128EEEEEENS_12float_e4m3_tENS5_IJlSB_lEEESI_SJ_NS4_8TiledMMAINS4_8MMA_AtomIJNS4_4SM904GMMA31MMA_64x256x32_F32E4M3E4M3_SS_TNILNSN_7ScaleInE1ELSP_1EEEEEENS4_6LayoutINS5_IJNSA_ILi2EEESB_SB_EEENS5_IJSB_NSA_ILi0EEESV_EEEEENS5_IJNS4_10UnderscoreESY_SY_EEEEENS4_13SM90_TMA_LOADENS4_14ComposedLayoutINS4_7SwizzleILi3ELi4ELi3EEENS4_18smem_ptr_flag_bitsILi8EEENSS_INS5_IJNSA_ILi8EEESG_EEENS5_IJSG_SB_EEEEEEEvNS4_8identityES11_S1B_vS1C_EENS_8epilogue10collective6detail29Sm90TmaWarpSpecializedAdapterINS1F_15DefaultEpilogueISI_SJ_SJ_NS1E_6thread17LinearCombinationISI_Li1EffLNS1J_9ScaleType4KindE0ELNS_15FloatRoundStyleE2ESI_EENS1_15EpilogueDefaultEEEEEvvEEEEvNT_6ParamsE)
        /*0014*/ 	.word	0x00000cc0


	//----- nvinfo : EIATTR_MIN_STACK_SIZE
	.align		4
.L_14:
        /*0018*/ 	.byte	0x04, 0x12
        /*001a*/ 	.short	(.L_16 - .L_15)
	.align		4
.L_15:
        /*001c*/ 	.word	index@(_ZN7cutlass13device_kernelINS_4gemm6kernel13GemmUniversalIN4cute5tupleIJiiiiEEENS1_10collective13CollectiveMmaINS1_37MainloopSm90TmaGmmaWarpSpecializedFP8ILi3ENS5_IJNS4_1CILi1EEESB_SB_EEENS1_35KernelTmaWarpSpecializedCooperativeEEENS5_IJNSA_ILi256EEESF_NSA_ILi128EEEEEENS_12float_e4m3_tENS5_IJlSB_lEEESI_SJ_NS4_8TiledMMAINS4_8MMA_AtomIJNS4_4SM904GMMA31MMA_64x256x32_F32E4M3E4M3_SS_TNILNSN_7ScaleInE1ELSP_1EEEEEENS4_6LayoutINS5_IJNSA_ILi2EEESB_SB_EEENS5_IJSB_NSA_ILi0EEESV_EEEEENS5_IJNS4_10UnderscoreESY_SY_EEEEENS4_13SM90_TMA_LOADENS4_14ComposedLayoutINS4_7SwizzleILi3ELi4ELi3EEENS4_18smem_ptr_flag_bitsILi8EEENSS_INS5_IJNSA_ILi8EEESG_EEENS5_IJSG_SB_EEEEEEEvNS4_8identityES11_S1B_vS1C_EENS_8epilogue10collective6detail29Sm90TmaWarpSpecializedAdapterINS1F_15DefaultEpilogueISI_SJ_SJ_NS1E_6thread17LinearCombinationISI_Li1EffLNS1J_9ScaleType4KindE0ELNS_15FloatRoundStyleE2ESI_EENS1_15EpilogueDefaultEEEEEvvEEEEvNT_6ParamsE)
        /*0020*/ 	.word	0x00000cc0
.L_16:


//--------------------- .nv.compat                --------------------------
	.section	.nv.compat,"",@"SHT_CUDA_COMPAT_INFO"
	.align	4
        /*0000*/ 	.byte	0x02, 0x09, 0x01, 0x00, 0x02, 0x02, 0x04, 0x00, 0x02, 0x05, 0x05, 0x00, 0x03, 0x07, 0x01, 0x01
        /*0010*/ 	.byte	0x02, 0x03, 0x01, 0x00, 0x02, 0x06, 0x01, 0x00, 0x04, 0x0b, 0x08, 0x00, 0x00, 0x00, 0x00, 0x00
        /*0020*/ 	.byte	0x00, 0x00, 0x00, 0x00


//--------------------- .nv.info._ZN7cutlass13device_kernelINS_4gemm6kernel13GemmUniversalIN4cute5tupleIJiiiiEEENS1_10collective13CollectiveMmaINS1_37MainloopSm90TmaGmmaWarpSpecializedFP8ILi3ENS5_IJNS4_1CILi1EEESB_SB_EEENS1_35KernelTmaWarpSpecializedCooperativeEEENS5_IJNSA_ILi256EEESF_NSA_ILi128EEEEEENS_12float_e4m3_tENS5_IJlSB_lEEESI_SJ_NS4_8TiledMMAINS4_8MMA_AtomIJNS4_4SM904GMMA31MMA_64x256x32_F32E4M3E4M3_SS_TNILNSN_7ScaleInE1ELSP_1EEEEEENS4_6LayoutINS5_IJNSA_ILi2EEESB_SB_EEENS5_IJSB_NSA_ILi0EEESV_EEEEENS5_IJNS4_10UnderscoreESY_SY_EEEEENS4_13SM90_TMA_LOADENS4_14ComposedLayoutINS4_7SwizzleILi3ELi4ELi3EEENS4_18smem_ptr_flag_bitsILi8EEENSS_INS5_IJNSA_ILi8EEESG_EEENS5_IJSG_SB_EEEEEEEvNS4_8identityES11_S1B_vS1C_EENS_8epilogue10collective6detail29Sm90TmaWarpSpecializedAdapterINS1F_15DefaultEpilogueISI_SJ_SJ_NS1E_6thread17LinearCombinationISI_Li1EffLNS1J_9ScaleType4KindE0ELNS_15FloatRoundStyleE2ESI_EENS1_15EpilogueDefaultEEEEEvvEEEEvNT_6ParamsE --------------------------
	.section	.nv.info._ZN7cutlass13device_kernelINS_4gemm6kernel13GemmUniversalIN4cute5tupleIJiiiiEEENS1_10collective13CollectiveMmaINS1_37MainloopSm90TmaGmmaWarpSpecializedFP8ILi3ENS5_IJNS4_1CILi1EEESB_SB_EEENS1_35KernelTmaWarpSpecializedCooperativeEEENS5_IJNSA_ILi256EEESF_NSA_ILi128EEEEEENS_12float_e4m3_tENS5_IJlSB_lEEESI_SJ_NS4_8TiledMMAINS4_8MMA_AtomIJNS4_4SM904GMMA31MMA_64x256x32_F32E4M3E4M3_SS_TNILNSN_7ScaleInE1ELSP_1EEEEEENS4_6LayoutINS5_IJNSA_ILi2EEESB_SB_EEENS5_IJSB_NSA_ILi0EEESV_EEEEENS5_IJNS4_10UnderscoreESY_SY_EEEEENS4_13SM90_TMA_LOADENS4_14ComposedLayoutINS4_7SwizzleILi3ELi4ELi3EEENS4_18smem_ptr_flag_bitsILi8EEENSS_INS5_IJNSA_ILi8EEESG_EEENS5_IJSG_SB_EEEEEEEvNS4_8identityES11_S1B_vS1C_EENS_8epilogue10collective6detail29Sm90TmaWarpSpecializedAdapterINS1F_15DefaultEpilogueISI_SJ_SJ_NS1E_6thread17LinearCombinationISI_Li1EffLNS1J_9ScaleType4KindE0ELNS_15FloatRoundStyleE2ESI_EENS1_15EpilogueDefaultEEEEEvvEEEEvNT_6ParamsE,"",@"SHT_CUDA_INFO"
	.sectionflags	@""
	.align	4


	//----- nvinfo : EIATTR_CUDA_API_VERSION
	.align		4
        /*0000*/ 	.byte	0x04, 0x37
        /*0002*/ 	.short	(.L_18 - .L_17)
.L_17:
        /*0004*/ 	.word	0x00000082


	//----- nvinfo : EIATTR_KPARAM_INFO
	.align		4
.L_18:
        /*0008*/ 	.byte	0x04, 0x17
        /*000a*/ 	.short	(.L_20 - .L_19)
.L_19:
        /*000c*/ 	.word	0x00000000
        /*0010*/ 	.short	0x0000
        /*0012*/ 	.short	0x0070
        /*0014*/ 	.byte	0x00, 0xf0, 0x01, 0x10


	//----- nvinfo : EIATTR_SPARSE_MMA_MASK
	.align		4
.L_20:
        /*0018*/ 	.byte	0x03, 0x50
        /*001a*/ 	.short	0x0000


	//----- nvinfo : EIATTR_MAXREG_COUNT
	.align		4
        /*001c*/ 	.byte	0x03, 0x1b
        /*001e*/ 	.short	0x00a8


	//----- nvinfo : EIATTR_NUM_BARRIERS
	.align		4
        /*0020*/ 	.byte	0x02, 0x4c
        /*0022*/ 	.byte	0x01
	.zero		1


	//----- nvinfo : EIATTR_ANNOTATIONS
	.align		4
        /*0024*/ 	.byte	0x04, 0x55
        /*0026*/ 	.short	(.L_22 - .L_21)


	//   ....[0]....
.L_21:
        /*0028*/ 	.word	0x00000001
        /*002c*/ 	.byte	0x70, 0x05, 0x00, 0x00, 0x01, 0x00, 0x00, 0x00, 0x90, 0x05, 0x00, 0x00, 0x01, 0x00, 0x00, 0x00
        /* <DEDUP_REMOVED lines=2035> */
        /*7f6c*/ 	.byte	0xf0, 0x98, 0x02, 0x00


	//----- nvinfo : EIATTR_MERCURY_ISA_VERSION
	.align		4
.L_22:
        /*7f70*/ 	.byte	0x03, 0x5f
        /*7f72*/ 	.short	0x0101


	//----- nvinfo : EIATTR_INT_WARP_WIDE_INSTR_OFFSETS
	.align		4
        /*7f74*/ 	.byte	0x04, 0x31
        /*7f76*/ 	.short	(.L_24 - .L_23)


	//   ....[0]....
.L_23:
        /*7f78*/ 	.word	0x00000460


	//   ....[1]....
        /*7f7c*/ 	.word	0x00000480


	//   ....[2]....
        /*7f80*/ 	.word	0x00000580


	//----- nvinfo : EIATTR_COOP_GROUP_MASK_REGIDS
	.align		4
.L_24:
        /*7f84*/ 	.byte	0x04, 0x29
        /*7f86*/ 	.short	(.L_26 - .L_25)


	//   ....[0]....
.L_25:
        /*7f88*/ 	.word	0xffffffff


	//   ....[1]....
        /*7f8c*/ 	.word	0xffffffff


	//   ....[2]....
        /*7f90*/ 	.word	0xffffffff


	//   ....[3]....
        /*7f94*/ 	.word	0xffffffff


	//   ....[4]....
        /*7f98*/ 	.word	0xffffffff


	//----- nvinfo : EIATTR_COOP_GROUP_INSTR_OFFSETS
	.align		4
.L_26:
        /*7f9c*/ 	.byte	0x04, 0x28
        /*7f9e*/ 	.short	(.L_28 - .L_27)


	//   ....[0]....
.L_27:
        /*7fa0*/ 	.word	0x00000070


	//   ....[1]....
        /*7fa4*/ 	.word	0x00000080


	//   ....[2]....
        /*7fa8*/ 	.word	0x000001a0


	//   ....[3]....
        /*7fac*/ 	.word	0x000003a0


	//   ....[4]....
        /*7fb0*/ 	.word	0x000026a0


	//----- nvinfo : EIATTR_REG_RECONFIG
	.align		4
.L_28:
        /*7fb4*/ 	.byte	0x01, 0x54
	.zero		2


	//----- nvinfo : EIATTR_MBARRIER_INSTR_OFFSETS
	.align		4
        /*7fb8*/ 	.byte	0x04, 0x39
        /*7fba*/ 	.short	(.L_30 - .L_29)


	//   ....[0]....
.L_29:
        /*7fbc*/ 	.word	0x00000320
        /*7fc0*/ 	.word	0x000000ff
        /*7fc4*/ 	.word	0x00000000
        /*7fc8*/ 	.short	0x0100
        /*7fca*/ 	.byte	0x09
	.zero		1


	//   ....[1]....
        /*7fcc*/ 	.word	0x00000330
        /*7fd0*/ 	.word	0x000000ff
        /*7fd4*/ 	.word	0x00000018
        /*7fd8*/ 	.short	0x0100
        /*7fda*/ 	.byte	0x09
	.zero		1


	//   ....[2]....
        /*7fdc*/ 	.word	0x00000340
        /*7fe0*/ 	.word	0x000000ff
        /*7fe4*/ 	.word	0x00000008
        /*7fe8*/ 	.short	0x0100
        /*7fea*/ 	.byte	0x09
	.zero		1


	//   ....[3]....
        /*7fec*/ 	.word	0x00000350
        /*7ff0*/ 	.word	0x000000ff
        /*7ff4*/ 	.word	0x00000020
        /*7ff8*/ 	.short	0x0100
        /*7ffa*/ 	.byte	0x09
	.zero		1


	//   ....[4]....
        /*7ffc*/ 	.word	0x00000360
        /*8000*/ 	.word	0x000000ff
        /*8004*/ 	.word	0x00000010
        /*8008*/ 	.short	0x0100
        /*800a*/ 	.byte	0x09
	.zero		1


	//   ....[5]....
        /*800c*/ 	.word	0x00000370
        /*8010*/ 	.word	0x000000ff
        /*8014*/ 	.word	0x00000028
        /*8018*/ 	.short	0x0100
        /*801a*/ 	.byte	0x09
	.zero		1


	//   ....[6]....
        /*801c*/ 	.word	0x000005b0
        /*8020*/ 	.word	0x000000ff
        /*8024*/ 	.word	0x00000040
        /*8028*/ 	.short	0x0100
        /*802a*/ 	.byte	0x06
	.zero		1


	//   ....[7]....
        /*802c*/ 	.word	0x000005c0
        /*8030*/ 	.word	0x000000ff
        /*8034*/ 	.word	0x00000048
        /*8038*/ 	.short	0x0100
        /*803a*/ 	.byte	0x06
	.zero		1


	//   ....[8]....
        /*803c*/ 	.word	0x00002a90
        /*8040*/ 	.word	0x000000ff
        /*8044*/ 	.word	0x00000000
        /*8048*/ 	.short	0x010a
        /*804a*/ 	.byte	0x06
	.zero		1


	//   ....[9]....
        /*804c*/ 	.word	0x00002ad0
        /*8050*/ 	.word	0x000000ff
        /*8054*/ 	.word	0x00000000
        /*8058*/ 	.short	0x010a
        /*805a*/ 	.byte	0x06
	.zero		1


	//   ....[10]....
        /*805c*/ 	.word	0x00008de0
        /*8060*/ 	.word	0x000000ff
        /*8064*/ 	.word	0x00000000
        /*8068*/ 	.short	0x010a
        /*806a*/ 	.byte	0x10
	.zero		1


	//   ....[11]....
        /*806c*/ 	.word	0x00008e20
        /*8070*/ 	.word	0x000000ff
        /*8074*/ 	.word	0x00000000
        /*8078*/ 	.short	0x010a
        /*807a*/ 	.byte	0x10
	.zero		1


	//   ....[12]....
        /*807c*/ 	.word	0x00011620
        /*8080*/ 	.word	0x000000ff
        /*8084*/ 	.word	0x00000000
        /*8088*/ 	.short	0x0101
        /*808a*/ 	.byte	0x08
	.zero		1


	//   ....[13]....
        /*808c*/ 	.word	0x000150f0
        /*8090*/ 	.word	0x000000ff
        /*8094*/ 	.word	0x00000000
        /*8098*/ 	.short	0x0101
        /*809a*/ 	.byte	0x08
	.zero		1


	//   ....[14]....
        /*809c*/ 	.word	0x00028be0
        /*80a0*/ 	.word	0x00000010
        /*80a4*/ 	.word	0x00000018
        /*80a8*/ 	.short	0x010a
        /*80aa*/ 	.byte	0x3f
	.zero		1


	//   ....[15]....
        /*80ac*/ 	.word	0x00028f10
        /*80b0*/ 	.word	0x00000002
        /*80b4*/ 	.word	0x00000048
        /*80b8*/ 	.short	0x0101
        /*80ba*/ 	.byte	0x3f
	.zero		1


	//   ....[16]....
        /*80bc*/ 	.word	0x000296c0
        /*80c0*/ 	.word	0x00000003
        /*80c4*/ 	.word	0x00000000
        /*80c8*/ 	.short	0x010a
        /*80ca*/ 	.byte	0x3f
	.zero		1


	//   ....[17]....
        /*80cc*/ 	.word	0x00029750
        /*80d0*/ 	.word	0x00000003
        /*80d4*/ 	.word	0x00000000
        /*80d8*/ 	.short	0x010a
        /*80da*/ 	.byte	0x3f
	.zero		1


	//   ....[18]....
        /*80dc*/ 	.word	0x000297e0
        /*80e0*/ 	.word	0x00000003
        /*80e4*/ 	.word	0x00000000
        /*80e8*/ 	.short	0x010a
        /*80ea*/ 	.byte	0x3f
	.zero		1


	//   ....[19]....
        /*80ec*/ 	.word	0x00029850
        /*80f0*/ 	.word	0x00000003
        /*80f4*/ 	.word	0x00000000
        /*80f8*/ 	.short	0x010a
        /*80fa*/ 	.byte	0x3f
	.zero		1


	//   ....[20]....
        /*80fc*/ 	.word	0x000298c0
        /*8100*/ 	.word	0x00000002
        /*8104*/ 	.word	0x00000000
        /*8108*/ 	.short	0x010a
        /*810a*/ 	.byte	0x3f
	.zero		1


	//   ....[21]....
        /*810c*/ 	.word	0x000299a0
        /*8110*/ 	.word	0x00000010
        /*8114*/ 	.word	0x00000018
        /*8118*/ 	.short	0x010a
        /*811a*/ 	.byte	0x3f
	.zero		1


	//   ....[22]....
        /*811c*/ 	.word	0x00029a80
        /*8120*/ 	.word	0x00000003
        /*8124*/ 	.word	0x00000000
        /*8128*/ 	.short	0x010a
        /*812a*/ 	.byte	0x3f
	.zero		1


	//   ....[23]....
        /*812c*/ 	.word	0x00029ad0
        /*8130*/ 	.word	0x00000003
        /*8134*/ 	.word	0x00000000
        /*8138*/ 	.short	0x010a
        /*813a*/ 	.byte	0x3f
	.zero		1


	//----- nvinfo : EIATTR_NUM_MBARRIERS
	.align		4
.L_30:
        /*813c*/ 	.byte	0x03, 0x38
        /*813e*/ 	.short	0x0008


	//----- nvinfo : EIATTR_EXIT_INSTR_OFFSETS
	.align		4
        /*8140*/ 	.byte	0x04, 0x1c
        /*8142*/ 	.short	(.L_32 - .L_31)


	//   ....[0]....
.L_31:
        /*8144*/ 	.word	0x00000620


	//   ....[1]....
        /*8148*/ 	.word	0x00000f80


	//   ....[2]....
        /*814c*/ 	.word	0x00028210


	//   ....[3]....
        /*8150*/ 	.word	0x00028870


	//   ....[4]....
        /*8154*/ 	.word	0x00029830


	//----- nvinfo : EIATTR_MAX_THREADS
	.align		4
.L_32:
        /*8158*/ 	.byte	0x04, 0x05
        /*815a*/ 	.short	(.L_34 - .L_33)
.L_33:
        /*815c*/ 	.word	0x00000180
        /*8160*/ 	.word	0x00000001
        /*8164*/ 	.word	0x00000001


	//----- nvinfo : EIATTR_CRS_STACK_SIZE
	.align		4
.L_34:
        /*8168*/ 	.byte	0x04, 0x1e
        /*816a*/ 	.short	(.L_36 - .L_35)
.L_35:
        /*816c*/ 	.word	0x00000000


	//----- nvinfo : EIATTR_CBANK_PARAM_SIZE
	.align		4
.L_36:
        /*8170*/ 	.byte	0x03, 0x19
        /*8172*/ 	.short	0x0470


	//----- nvinfo : EIATTR_PARAM_CBANK
	.align		4
        /*8174*/ 	.byte	0x04, 0x0a
        /*8176*/ 	.short	(.L_38 - .L_37)
	.align		4
.L_37:
        /*8178*/ 	.word	index@(.nv.constant0._ZN7cutlass13device_kernelINS_4gemm6kernel13GemmUniversalIN4cute5tupleIJiiiiEEENS1_10collective13CollectiveMmaINS1_37MainloopSm90TmaGmmaWarpSpecializedFP8ILi3ENS5_IJNS4_1CILi1EEESB_SB_EEENS1_35KernelTmaWarpSpecializedCooperativeEEENS5_IJNSA_ILi256EEESF_NSA_ILi128EEEEEENS_12float_e4m3_tENS5_IJlSB_lEEESI_SJ_NS4_8TiledMMAINS4_8MMA_AtomIJNS4_4SM904GMMA31MMA_64x256x32_F32E4M3E4M3_SS_TNILNSN_7ScaleInE1ELSP_1EEEEEENS4_6LayoutINS5_IJNSA_ILi2EEESB_SB_EEENS5_IJSB_NSA_ILi0EEESV_EEEEENS5_IJNS4_10UnderscoreESY_SY_EEEEENS4_13SM90_TMA_LOADENS4_14ComposedLayoutINS4_7SwizzleILi3ELi4ELi3EEENS4_18smem_ptr_flag_bitsILi8EEENSS_INS5_IJNSA_ILi8EEESG_EEENS5_IJSG_SB_EEEEEEEvNS4_8identityES11_S1B_vS1C_EENS_8epilogue10collective6detail29Sm90TmaWarpSpecializedAdapterINS1F_15DefaultEpilogueISI_SJ_SJ_NS1E_6thread17LinearCombinationISI_Li1EffLNS1J_9ScaleType4KindE0ELNS_15FloatRoundStyleE2ESI_EENS1_15EpilogueDefaultEEEEEvvEEEEvNT_6ParamsE)
        /*817c*/ 	.short	0x0210
        /*817e*/ 	.short	0x0470


	//----- nvinfo : EIATTR_SW_WAR
	.align		4
.L_38:
        /*8180*/ 	.byte	0x04, 0x36
        /*8182*/ 	.short	(.L_40 - .L_39)
.L_39:
        /*8184*/ 	.word	0x00000008
.L_40:


//--------------------- .nv.callgraph             --------------------------
	.section	.nv.callgraph,"",@"SHT_CUDA_CALLGRAPH"
	.align	4
	.sectionentsize	8
	.align		4
        /*0000*/ 	.word	0x00000000
	.align		4
        /*0004*/ 	.word	0xffffffff
	.align		4
        /*0008*/ 	.word	0x00000000
	.align		4
        /*000c*/ 	.word	0xfffffffe
	.align		4
        /*0010*/ 	.word	0x00000000
	.align		4
        /*0014*/ 	.word	0xfffffffd
	.align		4
        /*0018*/ 	.word	0x00000000
	.align		4
        /*001c*/ 	.word	0xfffffffc


//--------------------- .nv.constant4             --------------------------
	.section	.nv.constant4,"a",@progbits
	.align	8
	.align		8
.nv.constant4:
        /*0000*/ 	.dword	_ZN40_INTERNAL_9553c5fa_4_k_cu_5d4d4627_282774cuda3std3__45__cpo5beginE
	.align		8
        /*0008*/ 	.dword	_ZN40_INTERNAL_9553c5fa_4_k_cu_5d4d4627_282774cuda3std3__45__cpo3endE
	.align		8
        /*0010*/ 	.dword	_ZN40_INTERNAL_9553c5fa_4_k_cu_5d4d4627_282774cuda3std3__45__cpo6cbeginE
	.align		8
        /*0018*/ 	.dword	_ZN40_INTERNAL_9553c5fa_4_k_cu_5d4d4627_282774cuda3std3__45__cpo4cendE
	.align		8
        /*0020*/ 	.dword	_ZN40_INTERNAL_9553c5fa_4_k_cu_5d4d4627_282774cuda3std3__442_GLOBAL__N__9553c5fa_4_k_cu_5d4d4627_282776ignoreE
	.align		8
        /*0028*/ 	.dword	_ZN40_INTERNAL_9553c5fa_4_k_cu_5d4d4627_282774cuda3std3__419piecewise_constructE
	.align		8
        /*0030*/ 	.dword	_ZN40_INTERNAL_9553c5fa_4_k_cu_5d4d4627_282774cuda3std3__48in_placeE
	.align		8
        /*0038*/ 	.dword	_ZN40_INTERNAL_9553c5fa_4_k_cu_5d4d4627_282774cuda3std6ranges3__45__cpo4swapE
	.align		8
        /*0040*/ 	.dword	_ZN40_INTERNAL_9553c5fa_4_k_cu_5d4d4627_282774cuda3std6ranges3__45__cpo9iter_moveE
	.align		8
        /*0048*/ 	.dword	_ZN40_INTERNAL_9553c5fa_4_k_cu_5d4d4627_282774cute7productE
	.align		8
        /*0050*/ 	.dword	_ZN40_INTERNAL_9553c5fa_4_k_cu_5d4d4627_282774cute1_E


//--------------------- .text._ZN7cutlass13device_kernelINS_4gemm6kernel13GemmUniversalIN4cute5tupleIJiiiiEEENS1_10collective13CollectiveMmaINS1_37MainloopSm90TmaGmmaWarpSpecializedFP8ILi3ENS5_IJNS4_1CILi1EEESB_SB_EEENS1_35KernelTmaWarpSpecializedCooperativeEEENS5_IJNSA_ILi256EEESF_NSA_ILi128EEEEEENS_12float_e4m3_tENS5_IJlSB_lEEESI_SJ_NS4_8TiledMMAINS4_8MMA_AtomIJNS4_4SM904GMMA31MMA_64x256x32_F32E4M3E4M3_SS_TNILNSN_7ScaleInE1ELSP_1EEEEEENS4_6LayoutINS5_IJNSA_ILi2EEESB_SB_EEENS5_IJSB_NSA_ILi0EEESV_EEEEENS5_IJNS4_10UnderscoreESY_SY_EEEEENS4_13SM90_TMA_LOADENS4_14ComposedLayoutINS4_7SwizzleILi3ELi4ELi3EEENS4_18smem_ptr_flag_bitsILi8EEENSS_INS5_IJNSA_ILi8EEESG_EEENS5_IJSG_SB_EEEEEEEvNS4_8identityES11_S1B_vS1C_EENS_8epilogue10collective6detail29Sm90TmaWarpSpecializedAdapterINS1F_15DefaultEpilogueISI_SJ_SJ_NS1E_6thread17LinearCombinationISI_Li1EffLNS1J_9ScaleType4KindE0ELNS_15FloatRoundStyleE2ESI_EENS1_15EpilogueDefaultEEEEEvvEEEEvNT_6ParamsE --------------------------
	.section	.text._ZN7cutlass13device_kernelINS_4gemm6kernel13GemmUniversalIN4cute5tupleIJiiiiEEENS1_10collective13CollectiveMmaINS1_37MainloopSm90TmaGmmaWarpSpecializedFP8ILi3ENS5_IJNS4_1CILi1EEESB_SB_EEENS1_35KernelTmaWarpSpecializedCooperativeEEENS5_IJNSA_ILi256EEESF_NSA_ILi128EEEEEENS_12float_e4m3_tENS5_IJlSB_lEEESI_SJ_NS4_8TiledMMAINS4_8MMA_AtomIJNS4_4SM904GMMA31MMA_64x256x32_F32E4M3E4M3_SS_TNILNSN_7ScaleInE1ELSP_1EEEEEENS4_6LayoutINS5_IJNSA_ILi2EEESB_SB_EEENS5_IJSB_NSA_ILi0EEESV_EEEEENS5_IJNS4_10UnderscoreESY_SY_EEEEENS4_13SM90_TMA_LOADENS4_14ComposedLayoutINS4_7SwizzleILi3ELi4ELi3EEENS4_18smem_ptr_flag_bitsILi8EEENSS_INS5_IJNSA_ILi8EEESG_EEENS5_IJSG_SB_EEEEEEEvNS4_8identityES11_S1B_vS1C_EENS_8epilogue10collective6detail29Sm90TmaWarpSpecializedAdapterINS1F_15DefaultEpilogueISI_SJ_SJ_NS1E_6thread17LinearCombinationISI_Li1EffLNS1J_9ScaleType4KindE0ELNS_15FloatRoundStyleE2ESI_EENS1_15EpilogueDefaultEEEEEvvEEEEvNT_6ParamsE,"ax",@progbits
	.align	128
.text._ZN7cutlass13device_kernelINS_4gemm6kernel13GemmUniversalIN4cute5tupleIJiiiiEEENS1_10collective13CollectiveMmaINS1_37MainloopSm90TmaGmmaWarpSpecializedFP8ILi3ENS5_IJNS4_1CILi1EEESB_SB_EEENS1_35KernelTmaWarpSpecializedCooperativeEEENS5_IJNSA_ILi256EEESF_NSA_ILi128EEEEEENS_12float_e4m3_tENS5_IJlSB_lEEESI_SJ_NS4_8TiledMMAINS4_8MMA_AtomIJNS4_4SM904GMMA31MMA_64x256x32_F32E4M3E4M3_SS_TNILNSN_7ScaleInE1ELSP_1EEEEEENS4_6LayoutINS5_IJNSA_ILi2EEESB_SB_EEENS5_IJSB_NSA_ILi0EEESV_EEEEENS5_IJNS4_10UnderscoreESY_SY_EEEEENS4_13SM90_TMA_LOADENS4_14ComposedLayoutINS4_7SwizzleILi3ELi4ELi3EEENS4_18smem_ptr_flag_bitsILi8EEENSS_INS5_IJNSA_ILi8EEESG_EEENS5_IJSG_SB_EEEEEEEvNS4_8identityES11_S1B_vS1C_EENS_8epilogue10collective6detail29Sm90TmaWarpSpecializedAdapterINS1F_15DefaultEpilogueISI_SJ_SJ_NS1E_6thread17LinearCombinationISI_Li1EffLNS1J_9ScaleType4KindE0ELNS_15FloatRoundStyleE2ESI_EENS1_15EpilogueDefaultEEEEEvvEEEEvNT_6ParamsE:
        .type           _ZN7cutlass13device_kernelINS_4gemm6kernel13GemmUniversalIN4cute5tupleIJiiiiEEENS1_10collective13CollectiveMmaINS1_37MainloopSm90TmaGmmaWarpSpecializedFP8ILi3ENS5_IJNS4_1CILi1EEESB_SB_EEENS1_35KernelTmaWarpSpecializedCooperativeEEENS5_IJNSA_ILi256EEESF_NSA_ILi128EEEEEENS_12float_e4m3_tENS5_IJlSB_lEEESI_SJ_NS4_8TiledMMAINS4_8MMA_AtomIJNS4_4SM904GMMA31MMA_64x256x32_F32E4M3E4M3_SS_TNILNSN_7ScaleInE1ELSP_1EEEEEENS4_6LayoutINS5_IJNSA_ILi2EEESB_SB_EEENS5_IJSB_NSA_ILi0EEESV_EEEEENS5_IJNS4_10UnderscoreESY_SY_EEEEENS4_13SM90_TMA_LOADENS4_14ComposedLayoutINS4_7SwizzleILi3ELi4ELi3EEENS4_18smem_ptr_flag_bitsILi8EEENSS_INS5_IJNSA_ILi8EEESG_EEENS5_IJSG_SB_EEEEEEEvNS4_8identityES11_S1B_vS1C_EENS_8epilogue10collective6detail29Sm90TmaWarpSpecializedAdapterINS1F_15DefaultEpilogueISI_SJ_SJ_NS1E_6thread17LinearCombinationISI_Li1EffLNS1J_9ScaleType4KindE0ELNS_15FloatRoundStyleE2ESI_EENS1_15EpilogueDefaultEEEEEvvEEEEvNT_6ParamsE,@function
        .size           _ZN7cutlass13device_kernelINS_4gemm6kernel13GemmUniversalIN4cute5tupleIJiiiiEEENS1_10collective13CollectiveMmaINS1_37MainloopSm90TmaGmmaWarpSpecializedFP8ILi3ENS5_IJNS4_1CILi1EEESB_SB_EEENS1_35KernelTmaWarpSpecializedCooperativeEEENS5_IJNSA_ILi256EEESF_NSA_ILi128EEEEEENS_12float_e4m3_tENS5_IJlSB_lEEESI_SJ_NS4_8TiledMMAINS4_8MMA_AtomIJNS4_4SM904GMMA31MMA_64x256x32_F32E4M3E4M3_SS_TNILNSN_7ScaleInE1ELSP_1EEEEEENS4_6LayoutINS5_IJNSA_ILi2EEESB_SB_EEENS5_IJSB_NSA_ILi0EEESV_EEEEENS5_IJNS4_10UnderscoreESY_SY_EEEEENS4_13SM90_TMA_LOADENS4_14ComposedLayoutINS4_7SwizzleILi3ELi4ELi3EEENS4_18smem_ptr_flag_bitsILi8EEENSS_INS5_IJNSA_ILi8EEESG_EEENS5_IJSG_SB_EEEEEEEvNS4_8identityES11_S1B_vS1C_EENS_8epilogue10collective6detail29Sm90TmaWarpSpecializedAdapterINS1F_15DefaultEpilogueISI_SJ_SJ_NS1E_6thread17LinearCombinationISI_Li1EffLNS1J_9ScaleType4KindE0ELNS_15FloatRoundStyleE2ESI_EENS1_15EpilogueDefaultEEEEEvvEEEEvNT_6ParamsE,(.L_x_583 - _ZN7cutlass13device_kernelINS_4gemm6kernel13GemmUniversalIN4cute5tupleIJiiiiEEENS1_10collective13CollectiveMmaINS1_37MainloopSm90TmaGmmaWarpSpecializedFP8ILi3ENS5_IJNS4_1CILi1EEESB_SB_EEENS1_35KernelTmaWarpSpecializedCooperativeEEENS5_IJNSA_ILi256EEESF_NSA_ILi128EEEEEENS_12float_e4m3_tENS5_IJlSB_lEEESI_SJ_NS4_8TiledMMAINS4_8MMA_AtomIJNS4_4SM904GMMA31MMA_64x256x32_F32E4M3E4M3_SS_TNILNSN_7ScaleInE1ELSP_1EEEEEENS4_6LayoutINS5_IJNSA_ILi2EEESB_SB_EEENS5_IJSB_NSA_ILi0EEESV_EEEEENS5_IJNS4_10UnderscoreESY_SY_EEEEENS4_13SM90_TMA_LOADENS4_14ComposedLayoutINS4_7SwizzleILi3ELi4ELi3EEENS4_18smem_ptr_flag_bitsILi8EEENSS_INS5_IJNSA_ILi8EEESG_EEENS5_IJSG_SB_EEEEEEEvNS4_8identityES11_S1B_vS1C_EENS_8epilogue10collective6detail29Sm90TmaWarpSpecializedAdapterINS1F_15DefaultEpilogueISI_SJ_SJ_NS1E_6thread17LinearCombinationISI_Li1EffLNS1J_9ScaleType4KindE0ELNS_15FloatRoundStyleE2ESI_EENS1_15EpilogueDefaultEEEEEvvEEEEvNT_6ParamsE)
        .other          _ZN7cutlass13device_kernelINS_4gemm6kernel13GemmUniversalIN4cute5tupleIJiiiiEEENS1_10collective13CollectiveMmaINS1_37MainloopSm90TmaGmmaWarpSpecializedFP8ILi3ENS5_IJNS4_1CILi1EEESB_SB_EEENS1_35KernelTmaWarpSpecializedCooperativeEEENS5_IJNSA_ILi256EEESF_NSA_ILi128EEEEEENS_12float_e4m3_tENS5_IJlSB_lEEESI_SJ_NS4_8TiledMMAINS4_8MMA_AtomIJNS4_4SM904GMMA31MMA_64x256x32_F32E4M3E4M3_SS_TNILNSN_7ScaleInE1ELSP_1EEEEEENS4_6LayoutINS5_IJNSA_ILi2EEESB_SB_EEENS5_IJSB_NSA_ILi0EEESV_EEEEENS5_IJNS4_10UnderscoreESY_SY_EEEEENS4_13SM90_TMA_LOADENS4_14ComposedLayoutINS4_7SwizzleILi3ELi4ELi3EEENS4_18smem_ptr_flag_bitsILi8EEENSS_INS5_IJNSA_ILi8EEESG_EEENS5_IJSG_SB_EEEEEEEvNS4_8identityES11_S1B_vS1C_EENS_8epilogue10collective6detail29Sm90TmaWarpSpecializedAdapterINS1F_15DefaultEpilogueISI_SJ_SJ_NS1E_6thread17LinearCombinationISI_Li1EffLNS1J_9ScaleType4KindE0ELNS_15FloatRoundStyleE2ESI_EENS1_15EpilogueDefaultEEEEEvvEEEEvNT_6ParamsE,@"STO_CUDA_ENTRY STV_DEFAULT"
_ZN7cutlass13device_kernelINS_4gemm6kernel13GemmUniversalIN4cute5tupleIJiiiiEEENS1_10collective13CollectiveMmaINS1_37MainloopSm90TmaGmmaWarpSpecializedFP8ILi3ENS5_IJNS4_1CILi1EEESB_SB_EEENS1_35KernelTmaWarpSpecializedCooperativeEEENS5_IJNSA_ILi256EEESF_NSA_ILi128EEEEEENS_12float_e4m3_tENS5_IJlSB_lEEESI_SJ_NS4_8TiledMMAINS4_8MMA_AtomIJNS4_4SM904GMMA31MMA_64x256x32_F32E4M3E4M3_SS_TNILNSN_7ScaleInE1ELSP_1EEEEEENS4_6LayoutINS5_IJNSA_ILi2EEESB_SB_EEENS5_IJSB_NSA_ILi0EEESV_EEEEENS5_IJNS4_10UnderscoreESY_SY_EEEEENS4_13SM90_TMA_LOADENS4_14ComposedLayoutINS4_7SwizzleILi3ELi4ELi3EEENS4_18smem_ptr_flag_bitsILi8EEENSS_INS5_IJNSA_ILi8EEESG_EEENS5_IJSG_SB_EEEEEEEvNS4_8identityES11_S1B_vS1C_EENS_8epilogue10collective6detail29Sm90TmaWarpSpecializedAdapterINS1F_15DefaultEpilogueISI_SJ_SJ_NS1E_6thread17LinearCombinationISI_Li1EffLNS1J_9ScaleType4KindE0ELNS_15FloatRoundStyleE2ESI_EENS1_15EpilogueDefaultEEEEEvvEEEEvNT_6ParamsE:
[----:B------:R-:W0:Y:S02]  /*0000*/  LDC R1, c[0x0][0x28] ;  /* 0x00000a00ff017b82 */ /* 0x000e240000000800 */
[----:B0-----:R-:W-:Y:S01]  /*0010*/  VIADD R1, R1, 0xfffff340 ;  /* 0xfffff34001017836 */ /* 0x001fe20000000000 */
[----:B------:R-:W0:Y:S01]  /*0020*/  S2R R2, SR_TID.X ;  /* 0x0000000000027919 */ /* 0x000e220000002100 */
[----:B------:R-:W-:Y:S01]  /*0030*/  ELECT P0, URZ, PT ;  /* 0x00000000003f782f */ /* 0x000fe20003800000 */
[----:B------:R-:W-:Y:S01]  /*0040*/  BSSY B0, `(.L_x_0) ;  /* 0x0000015000007945 */ /* 0x000fe20003800000 */
[--C-:B0-----:R-:W-:Y:S02]  /*0050*/  SHF.R.U32.HI R0, RZ, 0x5, R2.reuse ;  /* 0x00000005ff007819 */ /* 0x101fe40000011602 */
[----:B------:R-:W-:-:S03]  /*0060*/  SHF.R.U32.HI R2, RZ, 0x7, R2 ;  /* 0x00000007ff027819 */ /* 0x000fc60000011602 */
[----:B------:R-:W0:Y:S04]  /*0070*/  SHFL.IDX PT, R3, R0, RZ, 0x1f ;  /* 0x00001fff00037589 */ /* 0x000e2800000e0000 */
[----:B------:R-:W1:Y:S01]  /*0080*/  SHFL.IDX PT, R2, R2, RZ, 0x1f ;  /* 0x00001fff02027589 */ /* 0x000e6200000e0000 */
[----:B0-----:R-:W-:Y:S02]  /*0090*/  R2UR UR4, R3 ;  /* 0x00000000030472ca */ /* 0x001fe400000e0000 */
[----:B-1----:R-:W-:-:S11]  /*00a0*/  R2UR UR6, R2 ;  /* 0x00000000020672ca */ /* 0x002fd600000e0000 */
[----:B------:R-:W-:Y:S02]  /*00b0*/  USHF.R.S32.HI UR5, URZ, 0x1f, UR4 ;  /* 0x0000001f3f057899 */ /* 0x000fe40008011404 */
[----:B------:R-:W-:Y:S02]  /*00c0*/  ISETP.NE.OR P0, PT, RZ, UR4, !P0 ;  /* 0x00000004ff007c0c */ /* 0x000fe4000c705670 */
[----:B------:R-:W-:-:S04]  /*00d0*/  ULEA.HI UR5, UR5, UR4, URZ, 0x2 ;  /* 0x0000000405057291 */ /* 0x000fc8000f8f103f */
[----:B------:R-:W-:-:S04]  /*00e0*/  ULOP3.LUT UR5, UR5, 0xfffffffc, URZ, 0xc0, !UPT ;  /* 0xfffffffc05057892 */ /* 0x000fc8000f8ec03f */
[----:B------:R-:W-:-:S03]  /*00f0*/  UIADD3 UR8, UR4, -UR5, URZ ;  /* 0x8000000504087290 */ /* 0x000fc6000fffe03f */
[----:B------:R-:W-:Y:S09]  /*0100*/  @P0 BRA `(.L_x_1) ;  /* 0x0000000000200947 */ /* 0x000ff20003800000 */
[----:B------:R-:W-:Y:S02]  /*0110*/  ULDC.64 UR4, c[0x0][0x198] ;  /* 0x0000660000047ab9 */ /* 0x000fe40000000a00 */
[----:B------:R-:W-:Y:S02]  /*0120*/  UIADD3 UR10, UP0, UR4, 0xf0, URZ ;  /* 0x000000f0040a7890 */ /* 0x000fe4000ff1e03f */
[----:B------:R-:W-:Y:S02]  /*0130*/  UIADD3 UR4, UP1, UR4, 0x1f0, URZ ;  /* 0x000001f004047890 */ /* 0x000fe4000ff3e03f */
[----:B------:R-:W-:Y:S02]  /*0140*/  UIADD3.X UR11, URZ, UR5, URZ, UP0, !UPT ;  /* 0x000000053f0b7290 */ /* 0x000fe400087fe43f */
[----:B------:R-:W-:-:S07]  /*0150*/  UIADD3.X UR5, URZ, UR5, URZ, UP1, !UPT ;  /* 0x000000053f057290 */ /* 0x000fce0008ffe43f */
[----:B------:R0:W-:Y:S02]  /*0160*/  UTMACCTL.PF [UR10] ;  /* 0x000000000a0079b9 */ /* 0x0001e40008040000 */
[----:B------:R0:W-:Y:S02]  /*0170*/  UTMACCTL.PF [UR4] ;  /* 0x00000000040079b9 */ /* 0x0001e40008040000 */
[----:B0-----:R-:W-:Y:S01]  /*0180*/  NOP ;  /* 0x0000000000007918 */ /* 0x001fe20000000000 */
.L_x_1:
[----:B------:R-:W-:Y:S05]  /*0190*/  BSYNC B0 ;  /* 0x0000000000007941 */ /* 0x000fea0003800000 */
.L_x_0:
[----:B------:R-:W0:Y:S01]  /*01a0*/  SHFL.IDX PT, R2, R0, RZ, 0x1f ;  /* 0x00001fff00027589 */ /* 0x000e2200000e0000 */
[----:B------:R-:W-:Y:S01]  /*01b0*/  UISETP.NE.AND UP0, UPT, UR8, 0x3, UPT ;  /* 0x000000030800788c */ /* 0x000fe2000bf05270 */
[----:B------:R-:W-:Y:S01]  /*01c0*/  ISETP.NE.AND P1, PT, RZ, UR6, PT ;  /* 0x00000006ff007c0c */ /* 0x000fe2000bf25270 */
[----:B------:R-:W-:Y:S02]  /*01d0*/  UIADD3 UR10, UR6, -0x1, URZ ;  /* 0xffffffff060a7890 */ /* 0x000fe4000fffe03f */
[----:B------:R-:W-:Y:S02]  /*01e0*/  UISETP.EQ.OR UP0, UPT, UR8, URZ, !UP0 ;  /* 0x0000003f0800728c */ /* 0x000fe4000c702670 */
[----:B------:R-:W-:Y:S02]  /*01f0*/  UISETP.GE.U32.AND UP1, UPT, UR10, 0x2, UPT ;  /* 0x000000020a00788c */ /* 0x000fe4000bf26070 */
[----:B------:R-:W-:-:S04]  /*0200*/  UISETP.EQ.AND UP0, UPT, UR6, URZ, UP0 ;  /* 0x0000003f0600728c */ /* 0x000fc80008702270 */
[----:B------:R-:W-:-:S04]  /*0210*/  USEL UR13, URZ, 0x1, !UP0 ;  /* 0x000000013f0d7887 */ /* 0x000fc8000c000000 */
[----:B------:R-:W-:Y:S01]  /*0220*/  USEL UR13, UR13, 0x2, UP1 ;  /* 0x000000020d0d7887 */ /* 0x000fe20008800000 */
[----:B0-----:R-:W-:-:S13]  /*0230*/  ISETP.NE.AND P0, PT, R2, RZ, PT ;  /* 0x000000ff0200720c */ /* 0x001fda0003f05270 */
[----:B------:R-:W-:Y:S05]  /*0240*/  @P0 BRA `(.L_x_2) ;  /* 0x0000000000500947 */ /* 0x000fea0003800000 */
[----:B------:R-:W0:Y:S01]  /*0250*/  S2UR UR9, SR_CgaCtaId ;  /* 0x00000000000979c3 */ /* 0x000e220000008800 */
[----:B------:R-:W-:Y:S01]  /*0260*/  UMOV UR4, 0x400 ;  /* 0x0000040000047882 */ /* 0x000fe20000000000 */
[----:B------:R-:W-:Y:S01]  /*0270*/  UMOV UR5, 0x1 ;  /* 0x0000000100057882 */ /* 0x000fe20000000000 */
[----:B------:R-:W-:Y:S01]  /*0280*/  UMOV UR6, 0x100 ;  /* 0x0000010000067882 */ /* 0x000fe20000000000 */
[----:B------:R-:W-:Y:S01]  /*0290*/  ELECT P0, URZ, PT ;  /* 0x00000000003f782f */ /* 0x000fe20003800000 */
[----:B------:R-:W-:-:S04]  /*02a0*/  UIADD3 UR6, -UR6, 0x100000, URZ ;  /* 0x0010000006067890 */ /* 0x000fc8000fffe13f */
[----:B------:R-:W-:Y:S02]  /*02b0*/  USHF.L.U32 UR7, UR6, 0xb, URZ ;  /* 0x0000000b06077899 */ /* 0x000fe4000800063f */
[----:B------:R-:W-:Y:S02]  /*02c0*/  USHF.L.U32 UR6, UR6, 0x1, URZ ;  /* 0x0000000106067899 */ /* 0x000fe4000800063f */
[----:B0-----:R-:W-:Y:S02]  /*02d0*/  ULEA UR9, UR9, UR4, 0x18 ;  /* 0x0000000409097291 */ /* 0x001fe4000f8ec03f */
[----:B------:R-:W-:-:S04]  /*02e0*/  UIADD3 UR4, -UR5, 0x100000, URZ ;  /* 0x0010000005047890 */ /* 0x000fc8000fffe13f */
[----:B------:R-:W-:Y:S02]  /*02f0*/  USHF.L.U32 UR5, UR4, 0xb, URZ ;  /* 0x0000000b04057899 */ /* 0x000fe4000800063f */
[----:B------:R-:W-:Y:S01]  /*0300*/  USHF.L.U32 UR4, UR4, 0x1, URZ ;  /* 0x0000000104047899 */ /* 0x000fe2000800063f */
[----:B------:R-:W0:Y:S11]  /*0310*/  FENCE.VIEW.ASYNC.S ;  /* 0x00000000000073c6 */ /* 0x000e360000000000 */
[----:B0-----:R0:W1:Y:S01]  /*0320*/  SYNCS.EXCH.64 URZ, [UR9], UR4 ;  /* 0x00000004093f75b2 */ /* 0x0010620008000100 */
[----:B------:R0:W2:Y:S01]  /*0330*/  SYNCS.EXCH.64 URZ, [UR9+0x18], UR6 ;  /* 0x00001806093f75b2 */ /* 0x0000a20008000100 */
[----:B------:R0:W3:Y:S01]  /*0340*/  SYNCS.EXCH.64 URZ, [UR9+0x8], UR4 ;  /* 0x00000804093f75b2 */ /* 0x0000e20008000100 */
[----:B------:R0:W4:Y:S01]  /*0350*/  SYNCS.EXCH.64 URZ, [UR9+0x20], UR6 ;  /* 0x00002006093f75b2 */ /* 0x0001220008000100 */
[----:B------:R0:W0:Y:S01]  /*0360*/  SYNCS.EXCH.64 URZ, [UR9+0x10], UR4 ;  /* 0x00001004093f75b2 */ /* 0x0000220008000100 */
[----:B------:R0:W0:Y:S01]  /*0370*/  SYNCS.EXCH.64 URZ, [UR9+0x28], UR6 ;  /* 0x00002806093f75b2 */ /* 0x0000220008000100 */
[----:B------:R-:W-:Y:S01]  /*0380*/  NOP ;  /* 0x0000000000007918 */ /* 0x000fe20000000000 */
.L_x_2:
[----:B------:R-:W5:Y:S01]  /*0390*/  LDC R2, c[0x0][0x65c] ;  /* 0x00019700ff027b82 */ /* 0x000f620000000800 */
[----:B------:R-:W1:Y:S01]  /*03a0*/  SHFL.IDX PT, R0, R0, RZ, 0x1f ;  /* 0x00001fff00007589 */ /* 0x000e6200000e0000 */
[----:B------:R-:W-:Y:S01]  /*03b0*/  ELECT P0, URZ, PT ;  /* 0x00000000003f782f */ /* 0x000fe20003800000 */
[----:B------:R-:W-:Y:S01]  /*03c0*/  IMAD.MOV.U32 R3, RZ, RZ, RZ ;  /* 0x000000ffff037224 */ /* 0x000fe200078e00ff */
[----:B0-----:R-:W-:Y:S01]  /*03d0*/  UMOV UR4, 0x20 ;  /* 0x0000002000047882 */ /* 0x001fe20000000000 */
[----:B------:R-:W0:Y:S01]  /*03e0*/  S2R R11, SR_CTAID.Y ;  /* 0x00000000000b7919 */ /* 0x000e220000002600 */
[----:B------:R-:W-:Y:S01]  /*03f0*/  NOP ;  /* 0x0000000000007918 */ /* 0x000fe20000000000 */
[----:B------:R-:W-:Y:S01]  /*0400*/  NOP ;  /* 0x0000000000007918 */ /* 0x000fe20000000000 */
[----:B-----5:R-:W-:Y:S02]  /*0410*/  ISETP.NE.AND P4, PT, R2, 0x1, PT ;  /* 0x000000010200780c */ /* 0x020fe40003f85270 */
[----:B------:R-:W5:Y:S01]  /*0420*/  S2R R2, SR_CTAID.X ;  /* 0x0000000000027919 */ /* 0x000f620000002500 */
[----:B-1----:R-:W-:-:S10]  /*0430*/  ISETP.NE.OR P0, PT, R0, RZ, !P0 ;  /* 0x000000ff0000720c */ /* 0x002fd40004705670 */
[----:B------:R-:W5:Y:S01]  /*0440*/  @P4 LDC R7, c[0x0][0x10] ;  /* 0x00000400ff074b82 */ /* 0x000f620000000800 */
[----:B0-----:R-:W-:Y:S02]  /*0450*/  @P4 IMAD.MOV.U32 R4, RZ, RZ, R11 ;  /* 0x000000ffff044224 */ /* 0x001fe400078e000b */
[----:B------:R-:W-:Y:S01]  /*0460*/  VOTEU.ALL UP0, P0 ;  /* 0x00000000003f7886 */ /* 0x000fe20000000000 */
[----:B------:R-:W-:Y:S01]  /*0470*/  @P4 IMAD.MOV.U32 R5, RZ, RZ, RZ ;  /* 0x000000ffff054224 */ /* 0x000fe200078e00ff */
[----:B------:R-:W-:Y:S01]  /*0480*/  VOTEU.ALL UP1, P0 ;  /* 0x00000000003f7886 */ /* 0x000fe20000020000 */
[----:B------:R-:W-:Y:S02]  /*0490*/  @P4 IMAD.MOV.U32 R13, RZ, RZ, RZ ;  /* 0x000000ffff0d4224 */ /* 0x000fe400078e00ff */
[----:B------:R-:W0:Y:S01]  /*04a0*/  @!P4 LDC R9, c[0x0][0xc] ;  /* 0x00000300ff09cb82 */ /* 0x000e220000000800 */
[----:B------:R-:W-:Y:S01]  /*04b0*/  @!UP0 UMOV UR6, 0x400 ;  /* 0x0000040000068882 */ /* 0x000fe20000000000 */
[----:B------:R-:W-:-:S04]  /*04c0*/  @!UP0 UIADD3 UR4, -UR4, 0x100000, URZ ;  /* 0x0010000004048890 */ /* 0x000fc8000fffe13f */
[----:B------:R-:W-:Y:S02]  /*04d0*/  @!UP0 USHF.L.U32 UR5, UR4, 0xb, URZ ;  /* 0x0000000b04058899 */ /* 0x000fe4000800063f */
[----:B------:R-:W-:Y:S01]  /*04e0*/  @!UP0 USHF.L.U32 UR4, UR4, 0x1, URZ ;  /* 0x0000000104048899 */ /* 0x000fe2000800063f */
[----:B------:R-:W1:Y:S01]  /*04f0*/  @!UP0 S2UR UR7, SR_CgaCtaId ;  /* 0x00000000000789c3 */ /* 0x000e620000008800 */
[----:B-----5:R-:W-:-:S04]  /*0500*/  @P4 IMAD.WIDE.U32 R6, R2, R7, R4 ;  /* 0x0000000702064225 */ /* 0x020fc800078e0004 */
[----:B------:R-:W-:Y:S02]  /*0510*/  @P4 IMAD.MOV.U32 R10, RZ, RZ, R6 ;  /* 0x000000ffff0a4224 */ /* 0x000fe400078e0006 */
[----:B------:R-:W-:Y:S02]  /*0520*/  @P4 IMAD.IADD R14, R7, 0x1, R13 ;  /* 0x00000001070e4824 */ /* 0x000fe400078e020d */
[----:B0-----:R-:W-:-:S04]  /*0530*/  @!P4 IMAD.WIDE.U32 R4, R9, R11, R2 ;  /* 0x0000000b0904c225 */ /* 0x001fc800078e0002 */
[----:B------:R-:W-:Y:S02]  /*0540*/  @!P4 IMAD.MOV.U32 R10, RZ, RZ, R4 ;  /* 0x000000ffff0ac224 */ /* 0x000fe400078e0004 */
[----:B------:R-:W-:Y:S01]  /*0550*/  @!P4 IMAD.MOV.U32 R14, RZ, RZ, R5 ;  /* 0x000000ffff0ec224 */ /* 0x000fe200078e0005 */
[----:B-1----:R-:W-:Y:S02]  /*0560*/  @!UP0 ULEA UR6, UR7, UR6, 0x18 ;  /* 0x0000000607068291 */ /* 0x002fe4000f8ec03f */
[----:B------:R0:W-:Y:S01]  /*0570*/  STL [R1+0x454], R10 ;  /* 0x0004540a01007387 */ /* 0x0001e20000100800 */
[----:B------:R-:W-:-:S03]  /*0580*/  VOTEU.ALL UP0, P0 ;  /* 0x00000000003f7886 */ /* 0x000fc60000000000 */
[----:B------:R0:W-:Y:S04]  /*0590*/  STL [R1+0x450], R14 ;  /* 0x0004500e01007387 */ /* 0x0001e80000100800 */
[----:B------:R-:W1:Y:S02]  /*05a0*/  FENCE.VIEW.ASYNC.S ;  /* 0x00000000000073c6 */ /* 0x000e640000000000 */
[----:B-1----:R0:W2:Y:S01]  /*05b0*/  @!UP0 SYNCS.EXCH.64 URZ, [UR6+0x40], UR4 ;  /* 0x00004004063f85b2 */ /* 0x0020a20008000100 */
[----:B------:R0:W2:Y:S01]  /*05c0*/  @!UP1 SYNCS.EXCH.64 URZ, [UR6+0x48], UR4 ;  /* 0x00004804063f95b2 */ /* 0x0000a20008000100 */
[----:B------:R-:W-:Y:S01]  /*05d0*/  NOP ;  /* 0x0000000000007918 */ /* 0x000fe20000000000 */
[----:B--234-:R-:W-:Y:S06]  /*05e0*/  BAR.SYNC.DEFER_BLOCKING 0x0 ;  /* 0x0000000000007b1d */ /* 0x01cfec0000010000 */
[----:B0-----:R-:W-:Y:S05]  /*05f0*/  @!P1 BRA `(.L_x_3) ;  /* 0x0000027c00089947 */ /* 0x001fea0003800000 */
[----:B------:R-:W-:-:S06]  /*0600*/  UISETP.GT.U32.AND UP0, UPT, UR10, 0x1, UPT ;  /* 0x000000010a00788c */ /* 0x000fcc000bf04070 */
[----:B------:R-:W-:-:S13]  /*0610*/  PLOP3.LUT P0, PT, PT, PT, UP0, 0x80, 0x0 ;  /* 0x000000000000781c */ /* 0x000fda0003f0f008 */
[----:B------:R-:W-:Y:S05]  /*0620*/  @P0 EXIT ;  /* 0x000000000000094d */ /* 0x000fea0003800000 */
[----:B------:R-:W-:Y:S01]  /*0630*/  IMAD.MOV.U32 R5, RZ, RZ, -0x1 ;  /* 0xffffffffff057424 */ /* 0x000fe200078e00ff */
[----:B------:R-:W-:Y:S01]  /*0640*/  ULDC.64 UR4, c[0x0][0x650] ;  /* 0x0001940000047ab9 */ /* 0x000fe20000000a00 */
[----:B------:R-:W-:Y:S01]  /*0650*/  IMAD.MOV.U32 R4, RZ, RZ, -0x1 ;  /* 0xffffffffff047424 */ /* 0x000fe200078e00ff */
[----:B------:R-:W-:Y:S01]  /*0660*/  ISETP.GE.U32.AND P0, PT, R10, UR4, PT ;  /* 0x000000040a007c0c */ /* 0x000fe2000bf06070 */
[----:B------:R-:W-:Y:S01]  /*0670*/  UMOV UR9, 0xffffffff ;  /* 0xffffffff00097882 */ /* 0x000fe20000000000 */
[----:B------:R0:W-:Y:S01]  /*0680*/  STL [R1+0x45c], R5 ;  /* 0x00045c0501007387 */ /* 0x0001e20000100800 */
[----:B------:R-:W-:Y:S02]  /*0690*/  PRMT R0, RZ, 0x7610, R0 ;  /* 0x00007610ff007816 */ /* 0x000fe40000000000 */
[----:B------:R-:W-:Y:S01]  /*06a0*/  ISETP.GE.U32.AND.EX P0, PT, R14, UR5, PT, P0 ;  /* 0x000000050e007c0c */ /* 0x000fe2000bf06100 */
[----:B------:R0:W-:-:S12]  /*06b0*/  STL [R1+0x458], R4 ;  /* 0x0004580401007387 */ /* 0x0001d80000100800 */
[----:B0-----:R-:W-:Y:S05]  /*06c0*/  @P0 BRA `(.L_x_4) ;  /* 0x00000004006c0947 */ /* 0x001fea0003800000 */
[----:B------:R-:W-:Y:S01]  /*06d0*/  ULDC.64 UR14, c[0x0][0x628] ;  /* 0x00018a00000e7ab9 */ /* 0x000fe20000000a00 */
[----:B------:R-:W0:Y:S01]  /*06e0*/  LDC.64 R12, c[0x0][0x620] ;  /* 0x00018800ff0c7b82 */ /* 0x000e220000000a00 */
[----:B------:R-:W-:Y:S01]  /*06f0*/  ISETP.NE.U32.AND P0, PT, RZ, UR14, PT ;  /* 0x0000000eff007c0c */ /* 0x000fe2000bf05070 */
[----:B------:R-:W-:Y:S01]  /*0700*/  ULDC UR11, c[0x0][0x630] ;  /* 0x00018c00000b7ab9 */ /* 0x000fe20000000800 */
[----:B------:R-:W-:Y:S02]  /*0710*/  R2UR UR4, R10 ;  /* 0x000000000a0472ca */ /* 0x000fe400000e0000 */
[----:B------:R-:W-:Y:S02]  /*0720*/  ISETP.NE.AND.EX P0, PT, RZ, UR15, PT, P0 ;  /* 0x0000000fff007c0c */ /* 0x000fe4000bf05300 */
[----:B------:R-:W-:-:S11]  /*0730*/  R2UR UR5, R14 ;  /* 0x000000000e0572ca */ /* 0x000fd600000e0000 */
[----:B------:R-:W-:Y:S05]  /*0740*/  @!P0 BRA `(.L_x_5) ;  /* 0x0000000000308947 */ /* 0x000fea0003800000 */
[----:B------:R-:W-:Y:S01]  /*0750*/  R2UR UR4, R10 ;  /* 0x000000000a0472ca */ /* 0x000fe200000e0000 */
[----:B------:R-:W-:Y:S01]  /*0760*/  ULDC UR8, c[0x0][0x634] ;  /* 0x00018d0000087ab9 */ /* 0x000fe20000000800 */
[----:B------:R-:W-:-:S11]  /*0770*/  R2UR UR10, R14 ;  /* 0x000000000e0a72ca */ /* 0x000fd600000e0000 */
[----:B------:R-:W-:-:S04]  /*0780*/  UIADD3 UR8, UP0, UR4, UR8, URZ ;  /* 0x0000000804087290 */ /* 0x000fc8000ff1e03f */
[----:B------:R-:W-:-:S04]  /*0790*/  UIADD3.X UR10, URZ, UR10, URZ, UP0, !UPT ;  /* 0x0000000a3f0a7290 */ /* 0x000fc800087fe43f */
[----:B------:R-:W-:-:S04]  /*07a0*/  UIMAD.WIDE.U32 UR4, UR10, UR14, URZ ;  /* 0x0000000e0a0472a5 */ /* 0x000fc8000f8e003f */
[----:B------:R-:W-:Y:S02]  /*07b0*/  UIMAD.WIDE.U32 UR6, UP0, UR8, UR15, UR4 ;  /* 0x0000000f080672a5 */ /* 0x000fe4000f800004 */
[----:B------:R-:W-:Y:S02]  /*07c0*/  UIMAD.WIDE.U32 UR4, UR8, UR14, URZ ;  /* 0x0000000e080472a5 */ /* 0x000fe4000f8e003f */
[----:B------:R-:W-:Y:S02]  /*07d0*/  UIADD3.X UR9, URZ, URZ, URZ, UP0, !UPT ;  /* 0x0000003f3f097290 */ /* 0x000fe400087fe43f */
[----:B------:R-:W-:Y:S01]  /*07e0*/  UIADD3 URZ, UP0, UR5, UR6, URZ ;  /* 0x00000006053f7290 */ /* 0x000fe2000ff1e03f */
[----:B------:R-:W-:-:S03]  /*07f0*/  UMOV UR8, UR7 ;  /* 0x0000000700087c82 */ /* 0x000fc60008000000 */
[----:B------:R-:W-:-:S12]  /*0800*/  UIMAD.WIDE.U32.X UR4, UR10, UR15, UR8, UP0 ;  /* 0x0000000f0a0472a5 */ /* 0x000fd800080e0408 */
.L_x_5:
[----:B------:R-:W-:Y:S01]  /*0810*/  USHF.R.U64 UR9, UR4, UR11, UR5 ;  /* 0x0000000b04097299 */ /* 0x000fe20008001205 */
[----:B------:R-:W1:Y:S01]  /*0820*/  LDC R8, c[0x0][0x618] ;  /* 0x00018600ff087b82 */ /* 0x000e620000000800 */
[----:B------:R-:W-:Y:S01]  /*0830*/  USHF.R.U32.HI UR4, URZ, UR11, UR5 ;  /* 0x0000000b3f047299 */ /* 0x000fe20008011605 */
[----:B------:R-:W-:Y:S01]  /*0840*/  I2FP.F32.U32 R0, R2 ;  /* 0x0000000200007245 */ /* 0x000fe20000201000 */
[----:B------:R-:W-:Y:S01]  /*0850*/  IMAD.MOV.U32 R4, RZ, RZ, R10 ;  /* 0x000000ffff047224 */ /* 0x000fe200078e000a */
[----:B------:R-:W-:Y:S01]  /*0860*/  ULDC UR5, c[0x0][0x150] ;  /* 0x0000540000057ab9 */ /* 0x000fe20000000800 */
[----:B------:R-:W-:Y:S01]  /*0870*/  IADD3 R7, P0, RZ, -UR9, RZ ;  /* 0x80000009ff077c10 */ /* 0x000fe2000ff1e0ff */
[----:B------:R-:W-:Y:S02]  /*0880*/  IMAD.MOV.U32 R5, RZ, RZ, R14 ;  /* 0x000000ffff057224 */ /* 0x000fe400078e000e */
[----:B------:R-:W-:Y:S01]  /*0890*/  FMUL R0, R0, UR5 ;  /* 0x0000000500007c20 */ /* 0x000fe20008400000 */
[----:B------:R-:W2:Y:S01]  /*08a0*/  LDC.64 R20, c[0x0][0x640] ;  /* 0x00019000ff147b82 */ /* 0x000ea20000000a00 */
[----:B------:R-:W-:Y:S01]  /*08b0*/  IMAD.X R9, RZ, RZ, ~UR4, P0 ;  /* 0x80000004ff097e24 */ /* 0x000fe200080e06ff */
[----:B------:R-:W-:Y:S01]  /*08c0*/  ULDC UR4, c[0x0][0x154] ;  /* 0x0000550000047ab9 */ /* 0x000fe20000000800 */
[----:B0-----:R-:W-:-:S02]  /*08d0*/  IMAD.WIDE.U32 R4, R7, R12, R4 ;  /* 0x0000000c07047225 */ /* 0x001fc400078e0004 */
[----:B------:R-:W0:Y:S03]  /*08e0*/  F2I.U32.TRUNC.NTZ R0, R0 ;  /* 0x0000000000007305 */ /* 0x000e26000020f000 */
[----:B------:R-:W3:Y:S01]  /*08f0*/  LDC R3, c[0x0][0x144] ;  /* 0x00005100ff037b82 */ /* 0x000ee20000000800 */
[----:B------:R-:W-:-:S04]  /*0900*/  IMAD R6, R9, R12, RZ ;  /* 0x0000000c09067224 */ /* 0x000fc800078e02ff */
[----:B------:R-:W-:-:S03]  /*0910*/  IMAD R7, R7, R13, R6 ;  /* 0x0000000d07077224 */ /* 0x000fc600078e0206 */
[----:B------:R-:W4:Y:S01]  /*0920*/  LDC R10, c[0x0][0x608] ;  /* 0x00018200ff0a7b82 */ /* 0x000f220000000800 */
[----:B------:R-:W-:Y:S02]  /*0930*/  IMAD.IADD R5, R5, 0x1, R7 ;  /* 0x0000000105057824 */ /* 0x000fe400078e0207 */
[----:B------:R-:W-:Y:S02]  /*0940*/  IMAD.MOV.U32 R7, RZ, RZ, -0x1 ;  /* 0xffffffffff077424 */ /* 0x000fe400078e00ff */
[----:B0-----:R-:W-:Y:S01]  /*0950*/  IMAD.MOV R6, RZ, RZ, -R0 ;  /* 0x000000ffff067224 */ /* 0x001fe200078e0a00 */
[----:B-1----:R-:W-:Y:S02]  /*0960*/  SHF.R.U64 R14, R4, R8, R5 ;  /* 0x00000008040e7219 */ /* 0x002fe40000001205 */
[----:B------:R-:W0:Y:S01]  /*0970*/  LDC R18, c[0x0][0x658] ;  /* 0x00019600ff127b82 */ /* 0x000e220000000800 */
[----:B------:R-:W-:Y:S02]  /*0980*/  I2FP.F32.U32 R4, R11 ;  /* 0x0000000b00047245 */ /* 0x000fe40000201000 */
[----:B--2---:R-:W-:-:S02]  /*0990*/  ISETP.NE.U32.AND P0, PT, R20, RZ, PT ;  /* 0x000000ff1400720c */ /* 0x004fc40003f05070 */
[----:B------:R-:W-:Y:S01]  /*09a0*/  SHF.R.U32.HI R5, RZ, R8, R5 ;  /* 0x00000008ff057219 */ /* 0x000fe20000011605 */
[----:B------:R-:W-:Y:S01]  /*09b0*/  FMUL R4, R4, UR4 ;  /* 0x0000000404047c20 */ /* 0x000fe20008400000 */
[----:B------:R-:W-:Y:S01]  /*09c0*/  ISETP.NE.AND.EX P0, PT, R21, RZ, PT, P0 ;  /* 0x000000ff1500720c */ /* 0x000fe20003f05300 */
[----:B------:R-:W1:Y:S01]  /*09d0*/  LDC R12, c[0x0][0x148] ;  /* 0x00005200ff0c7b82 */ /* 0x000e620000000800 */
[----:B---3--:R-:W-:-:S07]  /*09e0*/  IMAD R0, R3, R6, R2 ;  /* 0x0000000603007224 */ /* 0x008fce00078e0202 */
[----:B------:R-:W2:Y:S01]  /*09f0*/  LDC R16, c[0x0][0x600] ;  /* 0x00018000ff107b82 */ /* 0x000ea20000000800 */
[-CC-:B----4-:R-:W-:Y:S02]  /*0a00*/  SHF.R.U64 R22, R14, R10.reuse, R5.reuse ;  /* 0x0000000a0e167219 */ /* 0x190fe40000001205 */
[----:B------:R-:W-:Y:S01]  /*0a10*/  SHF.R.U32.HI R3, RZ, R10, R5 ;  /* 0x0000000aff037219 */ /* 0x000fe20000011605 */
[----:B------:R-:W-:Y:S01]  /*0a20*/  IMAD.MOV.U32 R5, RZ, RZ, 0x1 ;  /* 0x00000001ff057424 */ /* 0x000fe200078e00ff */
[----:B------:R3:W4:Y:S03]  /*0a30*/  F2I.U32.TRUNC.NTZ R10, R4 ;  /* 0x00000004000a7305 */ /* 0x000726000020f000 */
[----:B------:R-:W1:Y:S01]  /*0a40*/  LDC R15, c[0x0][0x648] ;  /* 0x00019200ff0f7b82 */ /* 0x000e620000000800 */
[-C--:B0-----:R-:W-:Y:S02]  /*0a50*/  SHF.L.U32 R2, R7, R18.reuse, RZ ;  /* 0x0000001207027219 */ /* 0x081fe400000006ff */
[----:B------:R-:W-:-:S02]  /*0a60*/  SHF.R.U64 R24, R22, R18, R3 ;  /* 0x0000001216187219 */ /* 0x000fc40000001203 */
[----:B------:R-:W-:Y:S02]  /*0a70*/  LOP3.LUT R9, RZ, R2, RZ, 0x33, !PT ;  /* 0x00000002ff097212 */ /* 0x000fe400078e33ff */
[-C--:B------:R-:W-:Y:S01]  /*0a80*/  SHF.R.U32.HI R3, RZ, R18.reuse, R3 ;  /* 0x00000012ff037219 */ /* 0x080fe20000011603 */
[----:B------:R-:W0:Y:S01]  /*0a90*/  LDC R17, c[0x0][0x638] ;  /* 0x00018e00ff117b82 */ /* 0x000e220000000800 */
[----:B------:R-:W-:Y:S01]  /*0aa0*/  SHF.L.U32 R8, R5, R18, RZ ;  /* 0x0000001205087219 */ /* 0x000fe200000006ff */
[----:B------:R-:W-:-:S06]  /*0ab0*/  IMAD.MOV.U32 R2, RZ, RZ, R24 ;  /* 0x000000ffff027224 */ /* 0x000fcc00078e0018 */
[----:B------:R-:W0:Y:S01]  /*0ac0*/  LDC R19, c[0x0][0x610] ;  /* 0x00018400ff137b82 */ /* 0x000e220000000800 */
[----:B---34-:R-:W-:Y:S05]  /*0ad0*/  @!P0 BRA `(.L_x_6) ;  /* 0x0000000000288947 */ /* 0x018fea0003800000 */
[----:B------:R-:W3:Y:S02]  /*0ae0*/  LDC R7, c[0x0][0x64c] ;  /* 0x00019300ff077b82 */ /* 0x000ee40000000800 */
[----:B---3--:R-:W-:-:S05]  /*0af0*/  IADD3 R7, P0, R24, R7, RZ ;  /* 0x0000000718077210 */ /* 0x008fca0007f1e0ff */
[----:B------:R-:W-:-:S04]  /*0b00*/  IMAD.X R13, RZ, RZ, R3, P0 ;  /* 0x000000ffff0d7224 */ /* 0x000fc800000e0603 */
[----:B------:R-:W-:-:S04]  /*0b10*/  IMAD.WIDE.U32 R2, R13, R20, RZ ;  /* 0x000000140d027225 */ /* 0x000fc800078e00ff */
[----:B------:R-:W-:-:S04]  /*0b20*/  IMAD.WIDE.U32 R4, P0, R7, R21, R2 ;  /* 0x0000001507047225 */ /* 0x000fc80007800002 */
[----:B------:R-:W-:-:S04]  /*0b30*/  IMAD.WIDE.U32 R2, R7, R20, RZ ;  /* 0x0000001407027225 */ /* 0x000fc800078e00ff */
[----:B------:R-:W-:Y:S01]  /*0b40*/  IMAD.X R7, RZ, RZ, RZ, P0 ;  /* 0x000000ffff077224 */ /* 0x000fe200000e06ff */
[----:B------:R-:W-:Y:S01]  /*0b50*/  IADD3 RZ, P0, R3, R4, RZ ;  /* 0x0000000403ff7210 */ /* 0x000fe20007f1e0ff */
[----:B------:R-:W-:-:S04]  /*0b60*/  IMAD.MOV.U32 R6, RZ, RZ, R5 ;  /* 0x000000ffff067224 */ /* 0x000fc800078e0005 */
[----:B------:R-:W-:-:S08]  /*0b70*/  IMAD.WIDE.U32.X R2, R13, R21, R6, P0 ;  /* 0x000000150d027225 */ /* 0x000fd000000e0406 */
.L_x_6:
[----:B-1----:R-:W-:Y:S01]  /*0b80*/  SHF.R.U64 R2, R2, R15, R3 ;  /* 0x0000000f02027219 */ /* 0x002fe20000001203 */
[----:B--2---:R-:W-:Y:S01]  /*0b90*/  VIADD R3, R16, 0xffffffff ;  /* 0xffffffff10037836 */ /* 0x004fe20000000000 */
[----:B------:R-:W-:Y:S01]  /*0ba0*/  LOP3.LUT R9, R22, R9, RZ, 0xc0, !PT ;  /* 0x0000000916097212 */ /* 0x000fe200078ec0ff */
[----:B------:R-:W-:Y:S02]  /*0bb0*/  IMAD.MOV R10, RZ, RZ, -R10 ;  /* 0x000000ffff0a7224 */ /* 0x000fe400078e0a0a */
[----:B------:R-:W-:Y:S01]  /*0bc0*/  IMAD.MOV R4, RZ, RZ, -R2 ;  /* 0x000000ffff047224 */ /* 0x000fe200078e0a02 */
[----:B------:R-:W-:Y:S01]  /*0bd0*/  LOP3.LUT R14, R14, R3, RZ, 0xc0, !PT ;  /* 0x000000030e0e7212 */ /* 0x000fe200078ec0ff */
[----:B------:R-:W-:Y:S02]  /*0be0*/  @P4 IMAD R0, R12, R10, R11 ;  /* 0x0000000a0c004224 */ /* 0x000fe400078e020b */
[----:B------:R-:W-:Y:S02]  /*0bf0*/  IMAD R9, R8, R2, R9 ;  /* 0x0000000208097224 */ /* 0x000fe400078e0209 */
[----:B0-----:R-:W-:-:S02]  /*0c00*/  IMAD R3, R4, R17, R24 ;  /* 0x0000001104037224 */ /* 0x001fc400078e0218 */
[----:B------:R-:W-:Y:S02]  /*0c10*/  IMAD R2, R9, R19, R0 ;  /* 0x0000001309027224 */ /* 0x000fe400078e0200 */
[----:B------:R-:W-:Y:S02]  /*0c20*/  IMAD R3, R3, R16, R14 ;  /* 0x0000001003037224 */ /* 0x000fe400078e020e */
[----:B------:R-:W-:-:S03]  /*0c30*/  IMAD.MOV.U32 R0, RZ, RZ, 0x1 ;  /* 0x00000001ff007424 */ /* 0x000fc600078e00ff */
[----:B------:R-:W-:Y:S02]  /*0c40*/  SEL R4, R3, R2, !P4 ;  /* 0x0000000203047207 */ /* 0x000fe40006000000 */
[----:B------:R-:W-:-:S03]  /*0c50*/  SEL R2, R2, R3, !P4 ;  /* 0x0000000302027207 */ /* 0x000fc60006000000 */
[----:B------:R0:W-:Y:S04]  /*0c60*/  STL [R1+0x458], R4 ;  /* 0x0004580401007387 */ /* 0x0001e80000100800 */
[----:B------:R0:W-:Y:S02]  /*0c70*/  STL [R1+0x45c], R2 ;  /* 0x00045c0201007387 */ /* 0x0001e40000100800 */
.L_x_4:
[----:B------:R-:W-:-:S08]  /*0c80*/  NOP ;  /* 0x0000000000007918 */ /* 0x000fd00000000000 */
[----:B------:R-:W1:Y:S02]  /*0c90*/  USETMAXREG.TRY_ALLOC.CTAPOOL UP0, 0xf0 ;  /* 0x000000f0000079c8 */ /* 0x000e640008000600 */
[----:B-1----:R-:W-:-:S13]  /*0ca0*/  PLOP3.LUT P0, PT, PT, PT, UP0, 0x80, 0x0 ;  /* 0x000000000000781c */ /* 0x002fda0003f0f008 */
[----:B------:R-:W-:Y:S05]  /*0cb0*/  @!P0 BRA `(.L_x_4) ;  /* 0xfffffffc00f08947 */ /* 0x000fea000383ffff */
[----:B------:R-:W-:Y:S01]  /*0cc0*/  ULDC.64 UR4, c[0x0][0x598] ;  /* 0x0001660000047ab9 */ /* 0x000fe20000000a00 */
[----:B------:R-:W-:Y:S01]  /*0cd0*/  ULDC.64 UR14, c[0x0][0x208] ;  /* 0x00008200000e7ab9 */ /* 0x000fe20000000a00 */
[----:B------:R-:W-:-:S04]  /*0ce0*/  ISETP.NE.U32.AND P0, PT, RZ, UR4, PT ;  /* 0x00000004ff007c0c */ /* 0x000fc8000bf05070 */
[----:B------:R-:W-:-:S13]  /*0cf0*/  ISETP.NE.AND.EX P0, PT, RZ, UR5, PT, P0 ;  /* 0x00000005ff007c0c */ /* 0x000fda000bf05300 */
[----:B------:R-:W-:Y:S05]  /*0d00*/  @!P0 BRA `(.L_x_7) ;  /* 0x0000000000208947 */ /* 0x000fea0003800000 */
[----:B0-----:R-:W0:Y:S02]  /*0d10*/  LDC.64 R2, c[0x0][0x598] ;  /* 0x00016600ff027b82 */ /* 0x001e240000000a00 */
[----:B0-----:R-:W2:Y:S02]  /*0d20*/  LDG.E.64 R2, desc[UR14][R2.64] ;  /* 0x0000000e02027981 */ /* 0x001ea4000c1e1b00 */
[----:B--2---:R-:W-:-:S04]  /*0d30*/  ISETP.NE.U32.AND P0, PT, R2, RZ, PT ;  /* 0x000000ff0200720c */ /* 0x004fc80003f05070 */
[----:B------:R-:W-:-:S13]  /*0d40*/  ISETP.NE.AND.EX P0, PT, R3, RZ, PT, P0 ;  /* 0x000000ff0300720c */ /* 0x000fda0003f05300 */
[----:B------:R-:W-:Y:S05]  /*0d50*/  @!P0 BRA `(.L_x_7) ;  /* 0x00000000000c8947 */ /* 0x000fea0003800000 */
[----:B------:R-:W2:Y:S02]  /*0d60*/  LD.E R2, desc[UR14][R2.64] ;  /* 0x0000000e02027980 */ /* 0x000ea4000c101900 */
[----:B--2---:R-:W-:Y:S01]  /*0d70*/  R2UR UR20, R2 ;  /* 0x00000000021472ca */ /* 0x004fe200000e0000 */
[----:B------:R-:W-:-:S14]  /*0d80*/  BRA `(.L_x_8) ;  /* 0x0000000000247947 */ /* 0x000fdc0003800000 */
.L_x_7:
[----:B------:R-:W-:Y:S02]  /*0d90*/  ULDC.64 UR4, c[0x0][0x588] ;  /* 0x0001620000047ab9 */ /* 0x000fe40000000a00 */
[----:B------:R-:W-:-:S04]  /*0da0*/  ISETP.NE.U32.AND P0, PT, RZ, UR4, PT ;  /* 0x00000004ff007c0c */ /* 0x000fc8000bf05070 */
[----:B------:R-:W-:-:S13]  /*0db0*/  ISETP.NE.AND.EX P0, PT, RZ, UR5, PT, P0 ;  /* 0x00000005ff007c0c */ /* 0x000fda000bf05300 */
[----:B------:R-:W-:Y:S05]  /*0dc0*/  @!P0 BRA `(.L_x_9) ;  /* 0x0000000000108947 */ /* 0x000fea0003800000 */
[----:B0-----:R-:W0:Y:S02]  /*0dd0*/  LDC.64 R2, c[0x0][0x588] ;  /* 0x00016200ff027b82 */ /* 0x001e240000000a00 */
[----:B0-----:R-:W2:Y:S02]  /*0de0*/  LDG.E R2, desc[UR14][R2.64] ;  /* 0x0000000e02027981 */ /* 0x001ea4000c1e1900 */
[----:B--2---:R-:W-:Y:S01]  /*0df0*/  R2UR UR20, R2 ;  /* 0x00000000021472ca */ /* 0x004fe200000e0000 */
[----:B------:R-:W-:-:S14]  /*0e00*/  BRA `(.L_x_8) ;  /* 0x0000000000047947 */ /* 0x000fdc0003800000 */
.L_x_9:
[----:B------:R-:W-:-:S05]  /*0e10*/  ULDC UR20, c[0x0][0x580] ;  /* 0x0001600000147ab9 */ /* 0x000fca0000000800 */
.L_x_8:
[----:B------:R-:W-:Y:S02]  /*0e20*/  ULDC.64 UR4, c[0x0][0x5a0] ;  /* 0x0001680000047ab9 */ /* 0x000fe40000000a00 */
        /* <DEDUP_REMOVED lines=11> */
.L_x_10:
        /* <DEDUP_REMOVED lines=8> */
.L_x_12:
[----:B------:R-:W-:-:S05]  /*0f60*/  ULDC UR21, c[0x0][0x584] ;  /* 0x0001610000157ab9 */ /* 0x000fca0000000800 */
.L_x_11:
[----:B------:R-:W-:-:S13]  /*0f70*/  LOP3.LUT P0, RZ, R0, 0xff, RZ, 0xc0, !PT ;  /* 0x000000ff00ff7812 */ /* 0x000fda000780c0ff */
[----:B------:R-:W-:Y:S05]  /*0f80*/  @!P0 EXIT ;  /* 0x000000000000894d */ /* 0x000fea0003800000 */
[----:B------:R-:W-:Y:S01]  /*0f90*/  ULDC UR4, c[0x0][0x28c] ;  /* 0x0000a30000047ab9 */ /* 0x000fe20000000800 */
[----:B------:R-:W-:Y:S02]  /*0fa0*/  ULOP3.LUT UR22, UR13, 0x1, URZ, 0xfc, !UPT ;  /* 0x000000010d167892 */ /* 0x000fe4000f8efc3f */
[----:B------:R-:W-:-:S04]  /*0fb0*/  UIADD3 UR4, UR4, 0x7f, URZ ;  /* 0x0000007f04047890 */ /* 0x000fc8000fffe03f */
[----:B------:R-:W-:-:S04]  /*0fc0*/  USHF.R.S32.HI UR5, URZ, 0x1f, UR4 ;  /* 0x0000001f3f057899 */ /* 0x000fc80008011404 */
[----:B------:R-:W-:-:S03]  /*0fd0*/  ULEA.HI UR5, UR5, UR4, URZ, 0x7 ;  /* 0x0000000405057291 */ /* 0x000fc6000f8f383f */
[----:B------:R-:W-:Y:S01]  /*0fe0*/  UMOV UR4, URZ ;  /* 0x0000003f00047c82 */ /* 0x000fe20008000000 */
[----:B------:R-:W-:-:S03]  /*0ff0*/  USHF.R.S32.HI UR10, URZ, 0x7, UR5 ;  /* 0x000000073f0a7899 */ /* 0x000fc60008011405 */
[----:B------:R-:W-:-:S09]  /*1000*/  UMOV UR5, URZ ;  /* 0x0000003f00057c82 */ /* 0x000fd20008000000 */
.L_x_549:
[----:B------:R-:W-:Y:S01]  /*1010*/  STL [R1+0x44c], RZ ;  /* 0x00044cff01007387 */ /* 0x000fe20000100800 */
[----:B-1----:R-:W1:Y:S01]  /*1020*/  S2UR UR18, SR_CgaCtaId ;  /* 0x00000000001279c3 */ /* 0x002e620000008800 */
[----:B------:R-:W-:Y:S01]  /*1030*/  UMOV UR17, 0x400 ;  /* 0x0000040000117882 */ /* 0x000fe20000000000 */
[----:B------:R-:W-:Y:S01]  /*1040*/  UMOV UR6, URZ ;  /* 0x0000003f00067c82 */ /* 0x000fe20008000000 */
[----:B------:R-:W-:Y:S01]  /*1050*/  STL [R1+0x448], RZ ;  /* 0x000448ff01007387 */ /* 0x000fe20000100800 */
[----:B------:R-:W-:Y:S01]  /*1060*/  UMOV UR7, URZ ;  /* 0x0000003f00077c82 */ /* 0x000fe20008000000 */
[----:B------:R-:W-:Y:S01]  /*1070*/  UMOV UR8, URZ ;  /* 0x0000003f00087c82 */ /* 0x000fe20008000000 */
[----:B------:R-:W-:Y:S01]  /*1080*/  UMOV UR23, UR5 ;  /* 0x0000000500177c82 */ /* 0x000fe20008000000 */
[----:B------:R-:W-:Y:S01]  /*1090*/  STL [R1+0x444], RZ ;  /* 0x000444ff01007387 */ /* 0x000fe20000100800 */
[----:B0-----:R-:W0:Y:S01]  /*10a0*/  LDC R2, c[0x0][0x28c] ;  /* 0x0000a300ff027b82 */ /* 0x001e220000000800 */
[----:B------:R-:W-:Y:S01]  /*10b0*/  UMOV UR24, UR4 ;  /* 0x0000000400187c82 */ /* 0x000fe20008000000 */
[----:B------:R-:W-:Y:S01]  /*10c0*/  CS2R R236, SRZ ;  /* 0x0000000000ec7805 */ /* 0x000fe2000001ff00 */
[----:B------:R-:W-:Y:S01]  /*10d0*/  STL [R1+0x440], RZ ;  /* 0x000440ff01007387 */ /* 0x000fe20000100800 */
[----:B------:R-:W-:-:S02]  /*10e0*/  CS2R R234, SRZ ;  /* 0x0000000000ea7805 */ /* 0x000fc4000001ff00 */
[----:B------:R-:W-:Y:S02]  /*10f0*/  CS2R R232, SRZ ;  /* 0x0000000000e87805 */ /* 0x000fe4000001ff00 */
[----:B------:R-:W-:Y:S01]  /*1100*/  CS2R R230, SRZ ;  /* 0x0000000000e67805 */ /* 0x000fe2000001ff00 */
[----:B------:R-:W-:Y:S01]  /*1110*/  STL [R1+0x43c], RZ ;  /* 0x00043cff01007387 */ /* 0x000fe20000100800 */
[----:B------:R-:W-:Y:S02]  /*1120*/  CS2R R228, SRZ ;  /* 0x0000000000e47805 */ /* 0x000fe4000001ff00 */
[----:B------:R-:W-:Y:S02]  /*1130*/  CS2R R226, SRZ ;  /* 0x0000000000e27805 */ /* 0x000fe4000001ff00 */
        /* <DEDUP_REMOVED lines=14> */
[----:B0-----:R-:W-:Y:S02]  /*1220*/  ISETP.GE.AND P0, PT, R2, 0x1, PT ;  /* 0x000000010200780c */ /* 0x001fe40003f06270 */
        /* <DEDUP_REMOVED lines=49> */
[----:B--2---:R-:W-:Y:S01]  /*1540*/  CS2R R2, SRZ ;  /* 0x0000000000027805 */ /* 0x004fe2000001ff00 */
        /* <DEDUP_REMOVED lines=85> */
[----:B------:R-:W-:-:S03]  /*1aa0*/  CS2R R150, SRZ ;  /* 0x0000000000967805 */ /* 0x000fc6000001ff00 */
[----:B------:R-:W-:Y:S04]  /*1ab0*/  STL [R1+0x3a0], RZ ;  /* 0x0003a0ff01007387 */ /* 0x000fe80000100800 */
        /* <DEDUP_REMOVED lines=104> */
[----:B------:R-:W-:Y:S04]  /*2140*/  STL [R1], RZ ;  /* 0x000000ff01007387 */ /* 0x000fe80000100800 */
        /* <DEDUP_REMOVED lines=39> */
[----:B------:R-:W-:Y:S01]  /*23c0*/  STL [R1+0xa0], RZ ;  /* 0x0000a0ff01007387 */ /* 0x000fe20000100800 */
[----:B------:R-:W0:Y:S03]  /*23d0*/  S2R R0, SR_TID.X ;  /* 0x0000000000007919 */ /* 0x000e260000002100 */
        /* <DEDUP_REMOVED lines=8> */
[----:B0-----:R-:W-:-:S03]  /*2460*/  LOP3.LUT R0, R0, 0x80, RZ, 0xc0, !PT ;  /* 0x0000008000007812 */ /* 0x001fc600078ec0ff */
[----:B------:R-:W-:Y:S01]  /*2470*/  STL [R1+0xc4], RZ ;  /* 0x0000c4ff01007387 */ /* 0x000fe20000100800 */
[----:B------:R-:W-:-:S03]  /*2480*/  SHF.R.U32.HI R0, RZ, 0x7, R0 ;  /* 0x00000007ff007819 */ /* 0x000fc60000011600 */
        /* <DEDUP_REMOVED lines=33> */
[----:B------:R-:W0:Y:S04]  /*26a0*/  SHFL.IDX PT, R0, R0, RZ, 0x1f ;  /* 0x00001fff00007589 */ /* 0x000e2800000e0000 */
[----:B------:R2:W-:Y:S04]  /*26b0*/  STL [R1+0x14c], RZ ;  /* 0x00014cff01007387 */ /* 0x0005e80000100800 */
[----:B------:R2:W-:Y:S04]  /*26c0*/  STL [R1+0x150], RZ ;  /* 0x000150ff01007387 */ /* 0x0005e80000100800 */
[----:B------:R2:W-:Y:S04]  /*26d0*/  STL [R1+0x154], RZ ;  /* 0x000154ff01007387 */ /* 0x0005e80000100800 */
[----:B------:R2:W-:Y:S04]  /*26e0*/  STL [R1+0x158], RZ ;  /* 0x000158ff01007387 */ /* 0x0005e80000100800 */
[----:B------:R2:W-:Y:S04]  /*26f0*/  STL [R1+0x15c], RZ ;  /* 0x00015cff01007387 */ /* 0x0005e80000100800 */
[----:B------:R2:W-:Y:S01]  /*2700*/  STL [R1+0x160], RZ ;  /* 0x000160ff01007387 */ /* 0x0005e20000100800 */
[----:B0-----:R-:W-:-:S03]  /*2710*/  R2UR UR11, R0 ;  /* 0x00000000000b72ca */ /* 0x001fc600000e0000 */
[----:B------:R2:W-:Y:S04]  /*2720*/  STL [R1+0x164], RZ ;  /* 0x000164ff01007387 */ /* 0x0005e80000100800 */
[----:B------:R2:W-:Y:S04]  /*2730*/  STL [R1+0x168], RZ ;  /* 0x000168ff01007387 */ /* 0x0005e80000100800 */
[----:B------:R2:W-:Y:S02]  /*2740*/  STL [R1+0x16c], RZ ;  /* 0x00016cff01007387 */ /* 0x0005e40000100800 */
[----:B------:R-:W-:-:S02]  /*2750*/  ULEA.HI UR12, UR11, UR11, URZ, 0x1 ;  /* 0x0000000b0b0c7291 */ /* 0x000fc4000f8f083f */
[----:B------:R2:W-:Y:S02]  /*2760*/  STL [R1+0x170], RZ ;  /* 0x000170ff01007387 */ /* 0x0005e40000100800 */
[----:B------:R-:W-:Y:S02]  /*2770*/  ULOP3.LUT UR16, UR12, 0x7fffe, URZ, 0xc0, !UPT ;  /* 0x0007fffe0c107892 */ /* 0x000fe4000f8ec03f */
[----:B------:R2:W-:Y:S01]  /*2780*/  STL [R1+0x174], RZ ;  /* 0x000174ff01007387 */ /* 0x0005e20000100800 */
[----:B-1----:R-:W-:Y:S02]  /*2790*/  ULEA UR12, UR18, UR17, 0x18 ;  /* 0x00000011120c7291 */ /* 0x002fe4000f8ec03f */
[----:B------:R-:W-:Y:S01]  /*27a0*/  UIADD3 UR16, UR11, -UR16, URZ ;  /* 0x800000100b107290 */ /* 0x000fe2000fffe03f */
[----:B------:R2:W-:Y:S03]  /*27b0*/  STL [R1+0x178], RZ ;  /* 0x000178ff01007387 */ /* 0x0005e60000100800 */
[----:B------:R-:W-:Y:S01]  /*27c0*/  ULEA UR16, UR16, UR12, 0xd ;  /* 0x0000000c10107291 */ /* 0x000fe2000f8e683f */
[----:B------:R2:W-:Y:S03]  /*27d0*/  STL [R1+0x17c], RZ ;  /* 0x00017cff01007387 */ /* 0x0005e60000100800 */
[----:B------:R-:W-:Y:S01]  /*27e0*/  UIADD3 UR16, UR16, 0x100, URZ ;  /* 0x0000010010107890 */ /* 0x000fe2000fffe03f */
[----:B------:R2:W-:Y:S03]  /*27f0*/  STL [R1+0x180], RZ ;  /* 0x000180ff01007387 */ /* 0x0005e60000100800 */
[----:B------:R-:W-:Y:S01]  /*2800*/  USHF.R.U32.HI UR11, URZ, 0x4, UR16 ;  /* 0x000000043f0b7899 */ /* 0x000fe20008011610 */
[----:B------:R2:W-:Y:S03]  /*2810*/  STL [R1+0x184], RZ ;  /* 0x000184ff01007387 */ /* 0x0005e60000100800 */
[----:B------:R-:W-:Y:S01]  /*2820*/  ULOP3.LUT UR11, UR11, 0x3fff, URZ, 0xc0, !UPT ;  /* 0x00003fff0b0b7892 */ /* 0x000fe2000f8ec03f */
[----:B------:R2:W-:Y:S04]  /*2830*/  STL [R1+0x188], RZ ;  /* 0x000188ff01007387 */ /* 0x0005e80000100800 */
        /* <DEDUP_REMOVED lines=28> */
[----:B------:R2:W-:Y:S01]  /*2a00*/  STL [R1+0x1fc], RZ ;  /* 0x0001fcff01007387 */ /* 0x0005e20000100800 */
[----:B------:R-:W-:Y:S05]  /*2a10*/  @!P0 BRA `(.L_x_13) ;  /* 0x0000006000a88947 */ /* 0x000fea0003800000 */
[----:B------:R-:W-:-:S06]  /*2a20*/  UISETP.NE.AND UP0, UPT, UR22, 0x3, UPT ;  /* 0x000000031600788c */ /* 0x000fcc000bf05270 */
[----:B------:R-:W-:-:S13]  /*2a30*/  PLOP3.LUT P1, PT, PT, PT, UP0, 0x80, 0x0 ;  /* 0x000000000000781c */ /* 0x000fda0003f2f008 */
[----:B------:R-:W-:Y:S05]  /*2a40*/  @!P1 BRA `(.L_x_14) ;  /* 0x0000000000049947 */ /* 0x000fea0003800000 */
[----:B------:R-:W-:Y:S01]  /*2a50*/  BPT.TRAP 0x1 ;  /* 0x000000040000795c */ /* 0x000fe20000300000 */
.L_x_14:
[----:B------:R-:W-:Y:S01]  /*2a60*/  ULEA UR6, UR5, UR12, 0x3 ;  /* 0x0000000c05067291 */ /* 0x000fe2000f8e183f */
[----:B------:R-:W-:-:S05]  /*2a70*/  IMAD.U32 R0, RZ, RZ, UR4 ;  /* 0x00000004ff007e24 */ /* 0x000fca000f8e00ff */
[----:B------:R-:W-:-:S04]  /*2a80*/  SHF.L.U32 R0, R0, 0x1f, RZ ;  /* 0x0000001f00007819 */ /* 0x000fc800000006ff */
[----:B------:R0:W1:Y:S01]  /*2a90*/  SYNCS.PHASECHK.TRANS64.TRYWAIT P0, [UR6], R0 ;  /* 0x00000000ff0075a7 */ /* 0x0000620008000146 */
[----:B------:R-:W-:Y:S05]  /*2aa0*/  @!P1 BRA `(.L_x_15) ;  /* 0x0000000000049947 */ /* 0x000fea0003800000 */
[----:B------:R-:W-:Y:S01]  /*2ab0*/  BPT.TRAP 0x1 ;  /* 0x000000040000795c */ /* 0x000fe20000300000 */
.L_x_15:
[----:B-1----:R-:W-:Y:S05]  /*2ac0*/  @P0 BRA `(.L_x_16) ;  /* 0x0000000000080947 */ /* 0x002fea0003800000 */
[----:B------:R-:W1:Y:S02]  /*2ad0*/  SYNCS.PHASECHK.TRANS64.TRYWAIT P0, [UR6], R0 ;  /* 0x00000000ff0075a7 */ /* 0x000e640008000146 */
[----:B-1----:R-:W-:Y:S05]  /*2ae0*/  @!P0 BRA `(.L_x_17) ;  /* 0x0000026c00548947 */ /* 0x002fea0003800000 */
.L_x_16:
[----:B------:R-:W-:Y:S01]  /*2af0*/  UIADD3 UR6, UR12, 0x18100, URZ ;  /* 0x000181000c067890 */ /* 0x000fe2000fffe03f */
[----:B------:R-:W-:Y:S01]  /*2b00*/  WARPGROUP.ARRIVE ;  /* 0x00000000000079c5 */ /* 0x000fe20000000000 */
[----:B------:R-:W-:Y:S02]  /*2b10*/  ULOP3.LUT UR7, UR11, 0x10000, URZ, 0xfc, !UPT ;  /* 0x000100000b077892 */ /* 0x000fe4000f8efc3f */
[----:B------:R-:W-:Y:S02]  /*2b20*/  USHF.R.U32.HI UR6, URZ, 0x4, UR6 ;  /* 0x000000043f067899 */ /* 0x000fe40008011606 */
[----:B------:R-:W-:Y:S02]  /*2b30*/  ULEA UR7, UR5, UR7, 0xb ;  /* 0x0000000705077291 */ /* 0x000fe4000f8e583f */
[----:B------:R-:W-:Y:S01]  /*2b40*/  ULOP3.LUT UR6, UR6, 0x3fff, URZ, 0xc0, !UPT ;  /* 0x00003fff06067892 */ /* 0x000fe2000f8ec03f */
[----:B------:R-:W-:Y:S01]  /*2b50*/  UMOV UR17, 0x40000040 ;  /* 0x4000004000117882 */ /* 0x000fe20000000000 */
[----:B------:R-:W-:-:S02]  /*2b60*/  UMOV UR19, 0x40000040 ;  /* 0x4000004000137882 */ /* 0x000fc40000000000 */
[----:B------:R-:W-:Y:S01]  /*2b70*/  ULOP3.LUT UR6, UR6, 0x10000, URZ, 0xfc, !UPT ;  /* 0x0001000006067892 */ /* 0x000fe2000f8efc3f */
[----:B------:R-:W-:-:S03]  /*2b80*/  UMOV UR16, UR7 ;  /* 0x0000000700107c82 */ /* 0x000fc60008000000 */
[----:B------:R-:W-:-:S07]  /*2b90*/  ULEA UR8, UR5, UR6, 0xb ;  /* 0x0000000605087291 */ /* 0x000fce000f8e583f */
[----:B------:R-:W-:Y:S02]  /*2ba0*/  UMOV UR18, UR8 ;  /* 0x0000000800127c82 */ /* 0x000fe40008000000 */
[----:B------:R-:W-:Y:S01]  /*2bb0*/  QGMMA.64x256x32.F32.E4M3.E4M3 R24, gdesc[UR16], RZ, !UPT, gsb0 ;  /* 0x03e00000101879f3 */ /* 0x000fe2000c0008ff */
[----:B------:R-:W-:Y:S01]  /*2bc0*/  UIADD3 UR16, UR7, 0x400, URZ ;  /* 0x0000040007107890 */ /* 0x000fe2000fffe03f */
[----:B------:R-:W-:Y:S01]  /*2bd0*/  UMOV UR17, 0x40000040 ;  /* 0x4000004000117882 */ /* 0x000fe20000000000 */
[----:B------:R-:W-:Y:S02]  /*2be0*/  WARPGROUP.DEPBAR.LE gsb0, 0x0 ;  /* 0x00008000000079c5 */ /* 0x000fe40000010000 */
[----:B------:R-:W-:Y:S04]  /*2bf0*/  STL.64 [R1], R24 ;  /* 0x0000001801007387 */ /* 0x000fe80000100a00 */
[----:B------:R-:W-:Y:S04]  /*2c00*/  STL.64 [R1+0x8], R26 ;  /* 0x0000081a01007387 */ /* 0x000fe80000100a00 */
        /* <DEDUP_REMOVED lines=61> */
[----:B------:R3:W-:Y:S02]  /*2fe0*/  STL.64 [R1+0x1f8], R150 ;  /* 0x0001f89601007387 */ /* 0x0007e40000100a00 */
[----:B---3--:R-:W-:-:S06]  /*2ff0*/  WARPGROUP.ARRIVE ;  /* 0x00000000000079c5 */ /* 0x008fcc0000000000 */
[----:B------:R-:W-:Y:S03]  /*3000*/  QGMMA.64x256x32.F32.E4M3.E4M3 R24, gdesc[UR16], RZ, !UPT, gsb0 ;  /* 0x03e00000101879f3 */ /* 0x000fe6000c0008ff */
[----:B------:R-:W-:Y:S02]  /*3010*/  WARPGROUP.DEPBAR.LE gsb0, 0x0 ;  /* 0x00008000000079c5 */ /* 0x000fe40000010000 */
        /* <DEDUP_REMOVED lines=63> */
[----:B------:R3:W-:Y:S04]  /*3410*/  STL.64 [R1+0x5c8], R24 ;  /* 0x0005c81801007387 */ /* 0x0007e80000100a00 */
[----:B---3--:R-:W3:Y:S04]  /*3420*/  LDL.LU.64 R24, [R1] ;  /* 0x0000000001187983 */ /* 0x008ee80000300a00 */
[----:B------:R-:W3:Y:S04]  /*3430*/  LDL.LU.64 R26, [R1+0x8] ;  /* 0x00000800011a7983 */ /* 0x000ee80000300a00 */
        /* <DEDUP_REMOVED lines=61> */
[----:B------:R-:W3:Y:S01]  /*3810*/  LDL.LU.64 R150, [R1+0x1f8] ;  /* 0x0001f80001967983 */ /* 0x000ee20000300a00 */
[----:B------:R-:W-:-:S02]  /*3820*/  UIADD3 UR16, UR7, 0x2, URZ ;  /* 0x0000000207107890 */ /* 0x000fc4000fffe03f */
[----:B------:R-:W-:Y:S01]  /*3830*/  UIADD3 UR18, UR8, 0x2, URZ ;  /* 0x0000000208127890 */ /* 0x000fe2000fffe03f */
[----:B------:R-:W-:Y:S01]  /*3840*/  UMOV UR17, 0x40000040 ;  /* 0x4000004000117882 */ /* 0x000fe20000000000 */
[----:B------:R-:W-:Y:S01]  /*3850*/  UMOV UR19, 0x40000040 ;  /* 0x4000004000137882 */ /* 0x000fe20000000000 */
[----:B---3--:R-:W-:-:S06]  /*3860*/  WARPGROUP.ARRIVE ;  /* 0x00000000000079c5 */ /* 0x008fcc0000000000 */
[----:B------:R-:W-:Y:S03]  /*3870*/  QGMMA.64x256x32.F32.E4M3.E4M3 R24, gdesc[UR16], R24, gsb0 ;  /* 0x03e00000101879f3 */ /* 0x000fe60008000818 */
[----:B------:R-:W-:Y:S02]  /*3880*/  WARPGROUP.DEPBAR.LE gsb0, 0x0 ;  /* 0x00008000000079c5 */ /* 0x000fe40000010000 */
[----:B------:R-:W-:Y:S01]  /*3890*/  STL.64 [R1], R24 ;  /* 0x0000001801007387 */ /* 0x000fe20000100a00 */
[----:B------:R-:W-:Y:S02]  /*38a0*/  IMAD.MOV.U32 R2, RZ, RZ, R150 ;  /* 0x000000ffff027224 */ /* 0x000fe400078e0096 */
[----:B01----:R-:W-:Y:S01]  /*38b0*/  IMAD.MOV.U32 R0, RZ, RZ, R151 ;  /* 0x000000ffff007224 */ /* 0x003fe200078e0097 */
[----:B------:R-:W-:Y:S01]  /*38c0*/  STL.64 [R1+0x8], R26 ;  /* 0x0000081a01007387 */ /* 0x000fe20000100a00 */
[----:B------:R-:W-:-:S02]  /*38d0*/  IMAD.MOV.U32 R4, RZ, RZ, R148 ;  /* 0x000000ffff047224 */ /* 0x000fc400078e0094 */
[----:B------:R-:W-:Y:S01]  /*38e0*/  IMAD.MOV.U32 R3, RZ, RZ, R149 ;  /* 0x000000ffff037224 */ /* 0x000fe200078e0095 */
[----:B------:R-:W-:Y:S01]  /*38f0*/  STL.64 [R1+0x10], R28 ;  /* 0x0000101c01007387 */ /* 0x000fe20000100a00 */
[----:B------:R-:W-:Y:S02]  /*3900*/  IMAD.MOV.U32 R6, RZ, RZ, R146 ;  /* 0x000000ffff067224 */ /* 0x000fe400078e0092 */
[----:B------:R-:W-:Y:S01]  /*3910*/  IMAD.MOV.U32 R5, RZ, RZ, R147 ;  /* 0x000000ffff057224 */ /* 0x000fe200078e0093 */
[----:B------:R-:W-:Y:S01]  /*3920*/  STL.64 [R1+0x18], R30 ;  /* 0x0000181e01007387 */ /* 0x000fe20000100a00 */
[----:B------:R-:W-:Y:S02]  /*3930*/  IMAD.MOV.U32 R8, RZ, RZ, R144 ;  /* 0x000000ffff087224 */ /* 0x000fe400078e0090 */
[----:B------:R-:W-:Y:S01]  /*3940*/  IMAD.MOV.U32 R7, RZ, RZ, R145 ;  /* 0x000000ffff077224 */ /* 0x000fe200078e0091 */
        /* <DEDUP_REMOVED lines=18> */
[----:B------:R0:W-:Y:S01]  /*3a70*/  STL [R1+0x50], R44 ;  /* 0x0000502c01007387 */ /* 0x0001e20000100800 */
[----:B------:R-:W-:-:S02]  /*3a80*/  IMAD.MOV.U32 R22, RZ, RZ, R130 ;  /* 0x000000ffff167224 */ /* 0x000fc400078e0082 */
[----:B------:R-:W-:Y:S01]  /*3a90*/  IMAD.MOV.U32 R21, RZ, RZ, R131 ;  /* 0x000000ffff157224 */ /* 0x000fe200078e0083 */
[----:B------:R-:W3:Y:S01]  /*3aa0*/  LDL.LU.64 R150, [R1+0x7c0] ;  /* 0x0007c00001967983 */ /* 0x000ee20000300a00 */
[----:B------:R-:W-:Y:S02]  /*3ab0*/  IMAD.MOV.U32 R212, RZ, RZ, R128 ;  /* 0x000000ffffd47224 */ /* 0x000fe400078e0080 */
[----:B------:R-:W-:Y:S01]  /*3ac0*/  IMAD.MOV.U32 R23, RZ, RZ, R129 ;  /* 0x000000ffff177224 */ /* 0x000fe200078e0081 */
[----:B------:R-:W3:Y:S01]  /*3ad0*/  LDL.LU.64 R148, [R1+0x7b8] ;  /* 0x0007b80001947983 */ /* 0x000ee20000300a00 */
[----:B------:R-:W-:Y:S02]  /*3ae0*/  IMAD.MOV.U32 R210, RZ, RZ, R126 ;  /* 0x000000ffffd27224 */ /* 0x000fe400078e007e */
[----:B------:R-:W-:Y:S01]  /*3af0*/  IMAD.MOV.U32 R211, RZ, RZ, R127 ;  /* 0x000000ffffd37224 */ /* 0x000fe200078e007f */
[----:B------:R-:W3:Y:S01]  /*3b00*/  LDL.LU.64 R146, [R1+0x7b0] ;  /* 0x0007b00001927983 */ /* 0x000ee20000300a00 */
        /* <DEDUP_REMOVED lines=120> */
[----:B------:R-:W-:-:S03]  /*4290*/  IMAD.MOV.U32 R235, RZ, RZ, R45 ;  /* 0x000000ffffeb7224 */ /* 0x000fc600078e002d */
        /* <DEDUP_REMOVED lines=10> */
[----:B0-----:R-:W3:Y:S04]  /*4340*/  LDL.LU.64 R44, [R1+0x618] ;  /* 0x00061800012c7983 */ /* 0x001ee80000300a00 */
        /* <DEDUP_REMOVED lines=10> */
[----:B------:R-:W-:Y:S01]  /*43f0*/  UIADD3 UR16, UR7, 0x402, URZ ;  /* 0x0000040207107890 */ /* 0x000fe2000fffe03f */
[----:B------:R-:W-:Y:S01]  /*4400*/  UMOV UR17, 0x40000040 ;  /* 0x4000004000117882 */ /* 0x000fe20000000000 */
[----:B---3--:R-:W-:-:S07]  /*4410*/  WARPGROUP.ARRIVE ;  /* 0x00000000000079c5 */ /* 0x008fce0000000000 */
[----:B------:R-:W-:Y:S03]  /*4420*/  QGMMA.64x256x32.F32.E4M3.E4M3 R24, gdesc[UR16], R24, gsb0 ;  /* 0x03e00000101879f3 */ /* 0x000fe60008000818 */
        /* <DEDUP_REMOVED lines=23> */
[----:B0-----:R-:W3:Y:S04]  /*45a0*/  LDL.LU R108, [R1] ;  /* 0x00000000016c7983 */ /* 0x001ee80000300800 */
[----:B------:R-:W3:Y:S04]  /*45b0*/  LDL.LU R109, [R1+0x4] ;  /* 0x00000400016d7983 */ /* 0x000ee80000300800 */
        /* <DEDUP_REMOVED lines=18> */
[----:B------:R-:W3:Y:S01]  /*46e0*/  LDL.LU R128, [R1+0x50] ;  /* 0x0000500001807983 */ /* 0x000ee20000300800 */
[----:B------:R-:W-:-:S02]  /*46f0*/  IMAD.MOV.U32 R129, RZ, RZ, R235 ;  /* 0x000000ffff817224 */ /* 0x000fc400078e00eb */
[----:B------:R-:W-:Y:S02]  /*4700*/  IMAD.MOV.U32 R130, RZ, RZ, R234 ;  /* 0x000000ffff827224 */ /* 0x000fe400078e00ea */
[----:B------:R-:W-:Y:S02]  /*4710*/  IMAD.MOV.U32 R131, RZ, RZ, R233 ;  /* 0x000000ffff837224 */ /* 0x000fe400078e00e9 */
[----:B------:R-:W-:Y:S02]  /*4720*/  IMAD.MOV.U32 R132, RZ, RZ, R232 ;  /* 0x000000ffff847224 */ /* 0x000fe400078e00e8 */
[----:B------:R-:W-:Y:S02]  /*4730*/  IMAD.MOV.U32 R133, RZ, RZ, R231 ;  /* 0x000000ffff857224 */ /* 0x000fe400078e00e7 */
[----:B------:R-:W-:Y:S02]  /*4740*/  IMAD.MOV.U32 R134, RZ, RZ, R230 ;  /* 0x000000ffff867224 */ /* 0x000fe400078e00e6 */
        /* <DEDUP_REMOVED lines=39> */
[----:B------:R-:W-:Y:S01]  /*49c0*/  IMAD.MOV.U32 R235, RZ, RZ, R0 ;  /* 0x000000ffffeb7224 */ /* 0x000fe200078e0000 */
[----:B------:R-:W-:Y:S02]  /*49d0*/  UIADD3 UR16, UR7, 0x4, URZ ;  /* 0x0000000407107890 */ /* 0x000fe4000fffe03f */
[----:B------:R-:W-:Y:S01]  /*49e0*/  UIADD3 UR18, UR8, 0x4, URZ ;  /* 0x0000000408127890 */ /* 0x000fe2000fffe03f */
[----:B------:R-:W-:Y:S01]  /*49f0*/  UMOV UR17, 0x40000040 ;  /* 0x4000004000117882 */ /* 0x000fe20000000000 */
[----:B------:R-:W-:Y:S01]  /*4a00*/  UMOV UR19, 0x40000040 ;  /* 0x4000004000137882 */ /* 0x000fe20000000000 */
[----:B---3--:R-:W-:-:S06]  /*4a10*/  WARPGROUP.ARRIVE ;  /* 0x00000000000079c5 */ /* 0x008fcc0000000000 */
[----:B------:R-:W-:Y:S03]  /*4a20*/  QGMMA.64x256x32.F32.E4M3.E4M3 R108, gdesc[UR16], R108, gsb0 ;  /* 0x03e00000106c79f3 */ /* 0x000fe6000800086c */
        /* <DEDUP_REMOVED lines=183> */
[----:B0-----:R-:W3:Y:S04]  /*55a0*/  LDL.LU.64 R108, [R1] ;  /* 0x00000000016c7983 */ /* 0x001ee80000300a00 */
        /* <DEDUP_REMOVED lines=183> */
[----:B------:R-:W-:-:S02]  /*6120*/  UMOV UR17, 0x40000040 ;  /* 0x4000004000117882 */ /* 0x000fc40000000000 */
[----:B------:R0:W-:Y:S01]  /*6130*/  STL [R1+0x2d0], RZ ;  /* 0x0002d0ff01007387 */ /* 0x0001e20000100800 */
[----:B------:R-:W-:-:S03]  /*6140*/  ULDC UR7, c[0x0][0x50c] ;  /* 0x0001430000077ab9 */ /* 0x000fc60000000800 */
        /* <DEDUP_REMOVED lines=37> */
[----:B---3--:R-:W-:-:S06]  /*63a0*/  WARPGROUP.ARRIVE ;  /* 0x00000000000079c5 */ /* 0x008fcc0000000000 */
[----:B------:R-:W-:Y:S01]  /*63b0*/  QGMMA.64x256x32.F32.E4M3.E4M3 R24, gdesc[UR16], R24, gsb0 ;  /* 0x03e00000101879f3 */ /* 0x000fe20008000818 */
[----:B------:R0:W-:Y:S04]  /*63c0*/  STL [R1+0x238], RZ ;  /* 0x000238ff01007387 */ /* 0x0001e80000100800 */
[----:B------:R0:W-:Y:S04]  /*63d0*/  STL [R1+0x234], RZ ;  /* 0x000234ff01007387 */ /* 0x0001e80000100800 */
[----:B------:R0:W-:Y:S04]  /*63e0*/  STL [R1+0x230], RZ ;  /* 0x000230ff01007387 */ /* 0x0001e80000100800 */
[----:B------:R0:W-:Y:S04]  /*63f0*/  STL [R1+0x22c], RZ ;  /* 0x00022cff01007387 */ /* 0x0001e80000100800 */
[----:B------:R0:W-:Y:S04]  /*6400*/  STL [R1+0x228], RZ ;  /* 0x000228ff01007387 */ /* 0x0001e80000100800 */
[----:B------:R0:W-:Y:S01]  /*6410*/  STL [R1+0x224], RZ ;  /* 0x000224ff01007387 */ /* 0x0001e20000100800 */
[----:B------:R-:W-:-:S03]  /*6420*/  UISETP.NE.AND UP0, UPT, UR7, 0x4, UPT ;  /* 0x000000040700788c */ /* 0x000fc6000bf05270 */
[----:B------:R0:W-:Y:S04]  /*6430*/  STL [R1+0x220], RZ ;  /* 0x000220ff01007387 */ /* 0x0001e80000100800 */
[----:B------:R0:W-:Y:S04]  /*6440*/  STL [R1+0x21c], RZ ;  /* 0x00021cff01007387 */ /* 0x0001e80000100800 */
[----:B------:R0:W-:Y:S04]  /*6450*/  STL [R1+0x218], RZ ;  /* 0x000218ff01007387 */ /* 0x0001e80000100800 */
[----:B------:R0:W-:Y:S01]  /*6460*/  STL [R1+0x214], RZ ;  /* 0x000214ff01007387 */ /* 0x0001e20000100800 */
[----:B------:R-:W-:-:S03]  /*6470*/  USEL UR7, URZ, 0x1, UP0 ;  /* 0x000000013f077887 */ /* 0x000fc60008000000 */
[----:B------:R0:W-:Y:S04]  /*6480*/  STL [R1+0x210], RZ ;  /* 0x000210ff01007387 */ /* 0x0001e80000100800 */
[----:B------:R0:W-:Y:S04]  /*6490*/  STL [R1+0x20c], RZ ;  /* 0x00020cff01007387 */ /* 0x0001e80000100800 */
[----:B------:R0:W-:Y:S04]  /*64a0*/  STL [R1+0x208], RZ ;  /* 0x000208ff01007387 */ /* 0x0001e80000100800 */
[----:B------:R0:W-:Y:S04]  /*64b0*/  STL [R1+0x204], RZ ;  /* 0x000204ff01007387 */ /* 0x0001e80000100800 */
[----:B------:R0:W-:Y:S01]  /*64c0*/  STL [R1+0x200], RZ ;  /* 0x000200ff01007387 */ /* 0x0001e20000100800 */
[----:B------:R-:W-:Y:S01]  /*64d0*/  ISETP.NE.AND P0, PT, RZ, UR7, PT ;  /* 0x00000007ff007c0c */ /* 0x000fe2000bf05270 */
[----:B------:R-:W-:Y:S01]  /*64e0*/  UMOV UR6, 0x4 ;  /* 0x0000000400067882 */ /* 0x000fe20000000000 */
[----:B------:R-:W-:Y:S01]  /*64f0*/  IMAD.MOV.U32 R0, RZ, RZ, R235 ;  /* 0x000000ffff007224 */ /* 0x000fe200078e00eb */
[----:B------:R-:W-:-:S02]  /*6500*/  CS2R R236, SRZ ;  /* 0x0000000000ec7805 */ /* 0x000fc4000001ff00 */
[----:B-1----:R-:W-:Y:S02]  /*6510*/  CS2R R234, SRZ ;  /* 0x0000000000ea7805 */ /* 0x002fe4000001ff00 */
[----:B------:R-:W-:Y:S02]  /*6520*/  CS2R R232, SRZ ;  /* 0x0000000000e87805 */ /* 0x000fe4000001ff00 */
[----:B------:R-:W-:Y:S02]  /*6530*/  CS2R R230, SRZ ;  /* 0x0000000000e67805 */ /* 0x000fe4000001ff00 */
[----:B------:R-:W-:Y:S02]  /*6540*/  CS2R R228, SRZ ;  /* 0x0000000000e47805 */ /* 0x000fe4000001ff00 */
[----:B------:R-:W-:Y:S02]  /*6550*/  CS2R R226, SRZ ;  /* 0x0000000000e27805 */ /* 0x000fe4000001ff00 */
[----:B------:R-:W-:-:S02]  /*6560*/  CS2R R224, SRZ ;  /* 0x0000000000e07805 */ /* 0x000fc4000001ff00 */
[----:B------:R-:W-:Y:S02]  /*6570*/  CS2R R222, SRZ ;  /* 0x0000000000de7805 */ /* 0x000fe4000001ff00 */
        /* <DEDUP_REMOVED lines=45> */
[----:B------:R-:W-:Y:S01]  /*6850*/  CS2R R2, SRZ ;  /* 0x0000000000027805 */ /* 0x000fe2000001ff00 */
[----:B------:R-:W-:Y:S02]  /*6860*/  WARPGROUP.DEPBAR.LE gsb0, 0x0 ;  /* 0x00008000000079c5 */ /* 0x000fe40000010000 */
[----:B0-----:R-:W-:Y:S05]  /*6870*/  @!P0 BRA `(.L_x_18) ;  /* 0x0000002000f88947 */ /* 0x001fea0003800000 */
[----:B------:R-:W3:Y:S04]  /*6880*/  LDL R2, [R1] ;  /* 0x0000000001027983 */ /* 0x000ee80000100800 */
[----:B------:R-:W4:Y:S04]  /*6890*/  LDL R3, [R1+0x4] ;  /* 0x0000040001037983 */ /* 0x000f280000100800 */
[----:B------:R-:W5:Y:S04]  /*68a0*/  LDL R4, [R1+0x8] ;  /* 0x0000080001047983 */ /* 0x000f680000100800 */
[----:B------:R-:W2:Y:S04]  /*68b0*/  LDL R5, [R1+0xc] ;  /* 0x00000c0001057983 */ /* 0x000ea80000100800 */
        /* <DEDUP_REMOVED lines=102> */
[----:B------:R0:W-:Y:S04]  /*6f20*/  STL [R1+0x4b8], R131 ;  /* 0x0004b88301007387 */ /* 0x0001e80000100800 */
[----:B0-----:R-:W2:Y:S04]  /*6f30*/  LDL R131, [R1+0x1a8] ;  /* 0x0001a80001837983 */ /* 0x001ea80000100800 */
        /* <DEDUP_REMOVED lines=39> */
[----:B0-----:R-:W2:Y:S01]  /*71b0*/  LDL R151, [R1+0x1f8] ;  /* 0x0001f80001977983 */ /* 0x001ea20000100800 */
[----:B------:R-:W-:-:S01]  /*71c0*/  FADD R0, RZ, R0 ;  /* 0x00000000ff007221 */ /* 0x000fc20000000000 */
[----:B---3--:R-:W-:Y:S01]  /*71d0*/  FADD R2, RZ, R2 ;  /* 0x00000002ff027221 */ /* 0x008fe20000000000 */
[----:B----4-:R-:W-:-:S01]  /*71e0*/  FADD R3, RZ, R3 ;  /* 0x00000003ff037221 */ /* 0x010fc20000000000 */
[----:B-----5:R-:W-:Y:S01]  /*71f0*/  FADD R4, RZ, R4 ;  /* 0x00000004ff047221 */ /* 0x020fe20000000000 */
[----:B--2---:R-:W-:-:S01]  /*7200*/  FADD R5, RZ, R5 ;  /* 0x00000005ff057221 */ /* 0x004fc20000000000 */
[----:B------:R-:W-:Y:S01]  /*7210*/  FADD R6, RZ, R6 ;  /* 0x00000006ff067221 */ /* 0x000fe20000000000 */
[----:B------:R-:W-:-:S01]  /*7220*/  FADD R7, RZ, R7 ;  /* 0x00000007ff077221 */ /* 0x000fc20000000000 */
        /* <DEDUP_REMOVED lines=14> */
[----:B------:R-:W2:Y:S01]  /*7310*/  LDL.LU R131, [R1+0x4b8] ;  /* 0x0004b80001837983 */ /* 0x000ea20000300800 */
        /* <DEDUP_REMOVED lines=13> */
[----:B------:R-:W3:Y:S01]  /*73f0*/  LDL.LU R132, [R1+0x4b4] ;  /* 0x0004b40001847983 */ /* 0x000ee20000300800 */
        /* <DEDUP_REMOVED lines=16> */
[----:B------:R0:W-:Y:S01]  /*7500*/  STL [R1+0x200], R133 ;  /* 0x0002008501007387 */ /* 0x0001e20000100800 */
        /* <DEDUP_REMOVED lines=9> */
[----:B0-----:R-:W4:Y:S01]  /*75a0*/  LDL.LU R133, [R1+0x4b0] ;  /* 0x0004b00001857983 */ /* 0x001f220000300800 */
[----:B------:R-:W-:-:S01]  /*75b0*/  FADD R184, RZ, R184 ;  /* 0x000000b8ffb87221 */ /* 0x000fc20000000000 */
[----:B------:R-:W-:Y:S01]  /*75c0*/  FADD R185, RZ, R185 ;  /* 0x000000b9ffb97221 */ /* 0x000fe20000000000 */
[----:B------:R-:W-:-:S01]  /*75d0*/  FADD R186, RZ, R186 ;  /* 0x000000baffba7221 */ /* 0x000fc20000000000 */
        /* <DEDUP_REMOVED lines=10> */
[----:B0-----:R-:W5:Y:S01]  /*7680*/  LDL.LU R134, [R1+0x4ac] ;  /* 0x0004ac0001867983 */ /* 0x001f620000300800 */
        /* <DEDUP_REMOVED lines=52> */
[----:B0-----:R-:W5:Y:S04]  /*79d0*/  LDL.LU R138, [R1+0x49c] ;  /* 0x00049c00018a7983 */ /* 0x001f680000300800 */
[----:B------:R0:W-:Y:S01]  /*79e0*/  STL [R1+0x218], R139 ;  /* 0x0002188b01007387 */ /* 0x0001e20000100800 */
[----:B------:R-:W-:-:S03]  /*79f0*/  FADD R140, RZ, R140 ;  /* 0x0000008cff8c7221 */ /* 0x000fc60000000000 */
        /* <DEDUP_REMOVED lines=34> */
[----:B------:R0:W-:Y:S04]  /*7c20*/  STL [R1+0x248], R151 ;  /* 0x0002489701007387 */ /* 0x0001e80000100800 */
[----:B0-----:R-:W5:Y:S04]  /*7c30*/  LDL.LU R151, [R1+0x468] ;  /* 0x0004680001977983 */ /* 0x001f680000300800 */
[----:B------:R0:W-:Y:S02]  /*7c40*/  STL [R1+0x24c], R0 ;  /* 0x00024c0001007387 */ /* 0x0001e40000100800 */
[----:B0-----:R-:W-:-:S05]  /*7c50*/  FADD R0, RZ, R24 ;  /* 0x00000018ff007221 */ /* 0x001fca0000000000 */
        /* <DEDUP_REMOVED lines=213> */
[----:B--2---:R-:W-:-:S05]  /*89b0*/  FADD R0, RZ, R131 ;  /* 0x00000083ff007221 */ /* 0x004fca0000000000 */
[----:B------:R3:W-:Y:S02]  /*89c0*/  STL [R1+0x3fc], R0 ;  /* 0x0003fc0001007387 */ /* 0x0007e40000100800 */
[----:B---3--:R-:W-:-:S05]  /*89d0*/  FADD R0, RZ, R132 ;  /* 0x00000084ff007221 */ /* 0x008fca0000000000 */
[----:B------:R4:W-:Y:S02]  /*89e0*/  STL [R1+0x400], R0 ;  /* 0x0004000001007387 */ /* 0x0009e40000100800 */
[----:B----4-:R-:W-:-:S05]  /*89f0*/  FADD R0, RZ, R133 ;  /* 0x00000085ff007221 */ /* 0x010fca0000000000 */
[----:B------:R5:W-:Y:S02]  /*8a00*/  STL [R1+0x404], R0 ;  /* 0x0004040001007387 */ /* 0x000be40000100800 */
[----:B-----5:R-:W-:-:S05]  /*8a10*/  FADD R0, RZ, R134 ;  /* 0x00000086ff007221 */ /* 0x020fca0000000000 */
        /* <DEDUP_REMOVED lines=34> */
[----:B------:R0:W-:Y:S01]  /*8c40*/  STL [R1+0x44c], R0 ;  /* 0x00044c0001007387 */ /* 0x0001e20000100800 */
[----:B------:R-:W-:-:S05]  /*8c50*/  UMOV UR6, URZ ;  /* 0x0000003f00067c82 */ /* 0x000fca0008000000 */
.L_x_18:
[----:B------:R-:W-:Y:S01]  /*8c60*/  UIADD3 UR23, UR5, 0x1, URZ ;  /* 0x0000000105177890 */ /* 0x000fe2000fffe03f */
[----:B------:R-:W-:-:S03]  /*8c70*/  UMOV UR8, 0x1 ;  /* 0x0000000100087882 */ /* 0x000fc60000000000 */
[----:B------:R-:W-:-:S04]  /*8c80*/  UISETP.NE.AND UP0, UPT, UR23, 0x3, UPT ;  /* 0x000000031700788c */ /* 0x000fc8000bf05270 */
[----:B------:R-:W-:Y:S02]  /*8c90*/  USEL UR24, URZ, 0x1, UP0 ;  /* 0x000000013f187887 */ /* 0x000fe40008000000 */
[----:B------:R-:W-:Y:S02]  /*8ca0*/  USEL UR23, UR23, URZ, UP0 ;  /* 0x0000003f17177287 */ /* 0x000fe40008000000 */
[----:B------:R-:W-:-:S12]  /*8cb0*/  ULOP3.LUT UR24, UR4, UR24, URZ, 0x3c, !UPT ;  /* 0x0000001804187292 */ /* 0x000fd8000f8e3c3f */
.L_x_13:
[----:B------:R-:W-:-:S04]  /*8cc0*/  UISETP.LT.AND UP0, UPT, UR10, 0x1, UPT ;  /* 0x000000010a00788c */ /* 0x000fc8000bf01270 */
[----:B------:R-:W-:-:S04]  /*8cd0*/  USEL UR16, UR10, 0x1, UP0 ;  /* 0x000000010a107887 */ /* 0x000fc80008000000 */
[----:B------:R-:W-:-:S04]  /*8ce0*/  UIADD3 UR26, UR10, -UR16, URZ ;  /* 0x800000100a1a7290 */ /* 0x000fc8000fffe03f */
[----:B------:R-:W-:-:S06]  /*8cf0*/  UISETP.GE.AND UP0, UPT, UR26, 0x1, UPT ;  /* 0x000000011a00788c */ /* 0x000fcc000bf06270 */
[----:B------:R-:W-:-:S13]  /*8d00*/  PLOP3.LUT P0, PT, PT, PT, UP0, 0x80, 0x0 ;  /* 0x000000000000781c */ /* 0x000fda0003f0f008 */
[----:B------:R-:W-:Y:S05]  /*8d10*/  @!P0 BRA `(.L_x_19) ;  /* 0x0000008800848947 */ /* 0x000fea0003800000 */
[----:B------:R-:W-:Y:S01]  /*8d20*/  UMOV UR25, UR5 ;  /* 0x0000000500197c82 */ /* 0x000fe20008000000 */
[----:B------:R-:W-:-:S05]  /*8d30*/  ULDC UR27, c[0x0][0x50c] ;  /* 0x00014300001b7ab9 */ /* 0x000fca0000000800 */
.L_x_27:
[----:B------:R-:W-:-:S06]  /*8d40*/  UISETP.NE.AND UP0, UPT, UR22, 0x3, UPT ;  /* 0x000000031600788c */ /* 0x000fcc000bf05270 */
[----:B------:R-:W-:-:S13]  /*8d50*/  PLOP3.LUT P1, PT, PT, PT, UP0, 0x80, 0x0 ;  /* 0x000000000000781c */ /* 0x000fda0003f2f008 */
[----:B-----5:R-:W-:Y:S05]  /*8d60*/  @!P1 BRA `(.L_x_20) ;  /* 0x0000000000049947 */ /* 0x020fea0003800000 */
[----:B------:R-:W-:Y:S01]  /*8d70*/  BPT.TRAP 0x1 ;  /* 0x000000040000795c */ /* 0x000fe20000300000 */
.L_x_20:
[----:B------:R-:W1:Y:S01]  /*8d80*/  S2UR UR16, SR_CgaCtaId ;  /* 0x00000000001079c3 */ /* 0x000e620000008800 */
[----:B------:R-:W-:Y:S01]  /*8d90*/  UMOV UR12, 0x400 ;  /* 0x00000400000c7882 */ /* 0x000fe20000000000 */
[----:B0-----:R-:W-:-:S05]  /*8da0*/  IMAD.U32 R0, RZ, RZ, UR24 ;  /* 0x00000018ff007e24 */ /* 0x001fca000f8e00ff */
[----:B------:R-:W-:Y:S01]  /*8db0*/  SHF.L.U32 R0, R0, 0x1f, RZ ;  /* 0x0000001f00007819 */ /* 0x000fe200000006ff */
[----:B-1----:R-:W-:-:S04]  /*8dc0*/  ULEA UR12, UR16, UR12, 0x18 ;  /* 0x0000000c100c7291 */ /* 0x002fc8000f8ec03f */
[----:B------:R-:W-:-:S09]  /*8dd0*/  ULEA UR16, UR23, UR12, 0x3 ;  /* 0x0000000c17107291 */ /* 0x000fd2000f8e183f */
[----:B------:R0:W1:Y:S01]  /*8de0*/  SYNCS.PHASECHK.TRANS64.TRYWAIT P0, [UR16], R0 ;  /* 0x00000000ff0075a7 */ /* 0x0000620008000150 */
[----:B------:R-:W-:Y:S05]  /*8df0*/  @!P1 BRA `(.L_x_21) ;  /* 0x0000000000049947 */ /* 0x000fea0003800000 */
[----:B------:R-:W-:Y:S01]  /*8e00*/  BPT.TRAP 0x1 ;  /* 0x000000040000795c */ /* 0x000fe20000300000 */
.L_x_21:
[----:B-1----:R-:W-:Y:S05]  /*8e10*/  @P0 BRA `(.L_x_22) ;  /* 0x0000000000080947 */ /* 0x002fea0003800000 */
[----:B------:R-:W1:Y:S02]  /*8e20*/  SYNCS.PHASECHK.TRANS64.TRYWAIT P0, [UR16], R0 ;  /* 0x00000000ff0075a7 */ /* 0x000e640008000150 */
[----:B-1----:R-:W-:Y:S05]  /*8e30*/  @!P0 BRA `(.L_x_23) ;  /* 0x0000020800988947 */ /* 0x002fea0003800000 */
.L_x_22:
        /* <DEDUP_REMOVED lines=64> */
[----:B-1----:R-:W3:Y:S04]  /*9240*/  LDL.LU.64 R108, [R1] ;  /* 0x00000000016c7983 */ /* 0x002ee80000300a00 */
        /* <DEDUP_REMOVED lines=64> */
[----:B------:R-:W-:Y:S01]  /*9650*/  UISETP.NE.AND UP0, UPT, UR7, URZ, UPT ;  /* 0x0000003f0700728c */ /* 0x000fe2000bf05270 */
[----:B------:R-:W-:Y:S01]  /*9660*/  STL [R1+0x8bc], R23 ;  /* 0x0008bc1701007387 */ /* 0x000fe20000100800 */
[----:B------:R-:W-:Y:S02]  /*9670*/  USHF.R.U32.HI UR16, URZ, 0x4, UR16 ;  /* 0x000000043f107899 */ /* 0x000fe40008011610 */
[----:B------:R-:W-:Y:S01]  /*9680*/  USEL UR8, UR8, URZ, !UP0 ;  /* 0x0000003f08087287 */ /* 0x000fe2000c000000 */
[----:B------:R-:W-:Y:S01]  /*9690*/  STL [R1+0x8b8], R22 ;  /* 0x0008b81601007387 */ /* 0x000fe20000100800 */
[----:B------:R-:W-:Y:S02]  /*96a0*/  ULOP3.LUT UR16, UR16, 0x3fff, URZ, 0xc0, !UPT ;  /* 0x00003fff10107892 */ /* 0x000fe4000f8ec03f */
[----:B------:R-:W-:Y:S01]  /*96b0*/  UISETP.NE.U32.AND UP0, UPT, UR8, URZ, UPT ;  /* 0x0000003f0800728c */ /* 0x000fe2000bf05070 */
[----:B------:R-:W-:Y:S01]  /*96c0*/  STL [R1+0x8b4], R21 ;  /* 0x0008b41501007387 */ /* 0x000fe20000100800 */
[----:B------:R-:W-:-:S02]  /*96d0*/  ULOP3.LUT UR7, UR11, 0x10000, URZ, 0xfc, !UPT ;  /* 0x000100000b077892 */ /* 0x000fc4000f8efc3f */
[----:B------:R-:W-:Y:S01]  /*96e0*/  ULOP3.LUT UR8, UR16, 0x10000, URZ, 0xfc, !UPT ;  /* 0x0001000010087892 */ /* 0x000fe2000f8efc3f */
[----:B------:R-:W-:Y:S01]  /*96f0*/  STL [R1+0x8b0], R20 ;  /* 0x0008b01401007387 */ /* 0x000fe20000100800 */
[----:B------:R-:W-:Y:S02]  /*9700*/  ULEA UR7, UR23, UR7, 0xb ;  /* 0x0000000717077291 */ /* 0x000fe4000f8e583f */
[----:B------:R-:W-:Y:S01]  /*9710*/  ULEA UR8, UR23, UR8, 0xb ;  /* 0x0000000817087291 */ /* 0x000fe2000f8e583f */
[----:B------:R-:W-:Y:S01]  /*9720*/  STL [R1+0x8ac], R19 ;  /* 0x0008ac1301007387 */ /* 0x000fe20000100800 */
[----:B------:R-:W-:Y:S01]  /*9730*/  UMOV UR17, 0x40000040 ;  /* 0x4000004000117882 */ /* 0x000fe20000000000 */
[----:B------:R-:W-:Y:S02]  /*9740*/  UMOV UR19, 0x40000040 ;  /* 0x4000004000137882 */ /* 0x000fe40000000000 */
[----:B------:R-:W-:Y:S01]  /*9750*/  UMOV UR16, UR7 ;  /* 0x0000000700107c82 */ /* 0x000fe20008000000 */
[----:B------:R-:W-:Y:S01]  /*9760*/  STL [R1+0x8a8], R18 ;  /* 0x0008a81201007387 */ /* 0x000fe20000100800 */
[----:B------:R-:W-:-:S03]  /*9770*/  UMOV UR18, UR8 ;  /* 0x0000000800127c82 */ /* 0x000fc60008000000 */
[----:B------:R-:W-:Y:S04]  /*9780*/  STL [R1+0x8a4], R17 ;  /* 0x0008a41101007387 */ /* 0x000fe80000100800 */
        /* <DEDUP_REMOVED lines=14> */
[----:B-----5:R-:W-:Y:S01]  /*9870*/  STL [R1+0x868], R2 ;  /* 0x0008680201007387 */ /* 0x020fe20000100800 */
[----:B---3--:R-:W-:-:S06]  /*9880*/  WARPGROUP.ARRIVE ;  /* 0x00000000000079c5 */ /* 0x008fcc0000000000 */
[----:B------:R-:W-:Y:S03]  /*9890*/  QGMMA.64x256x32.F32.E4M3.E4M3 R108, gdesc[UR16], R108, UP0, gsb0 ;  /* 0x03e00000106c79f3 */ /* 0x000fe6000b80086c */
        /* <DEDUP_REMOVED lines=65> */
[----:B-1----:R-:W3:Y:S04]  /*9cb0*/  LDL.LU.64 R234, [R1+0xcb8] ;  /* 0x000cb80001ea7983 */ /* 0x002ee80000300a00 */
[----:B------:R-:W4:Y:S04]  /*9cc0*/  LDL.LU.64 R232, [R1+0xcb0] ;  /* 0x000cb00001e87983 */ /* 0x000f280000300a00 */
[----:B------:R-:W2:Y:S04]  /*9cd0*/  LDL.LU.64 R230, [R1+0xca8] ;  /* 0x000ca80001e67983 */ /* 0x000ea80000300a00 */
        /* <DEDUP_REMOVED lines=60> */
[----:B------:R-:W2:Y:S01]  /*a0a0*/  LDL.LU.64 R108, [R1+0xac0] ;  /* 0x000ac000016c7983 */ /* 0x000ea20000300a00 */
[----:B------:R-:W-:Y:S01]  /*a0b0*/  UIADD3 UR16, UR7, 0x400, URZ ;  /* 0x0000040007107890 */ /* 0x000fe2000fffe03f */
[----:B------:R-:W-:-:S02]  /*a0c0*/  UMOV UR17, 0x40000040 ;  /* 0x4000004000117882 */ /* 0x000fc40000000000 */
[----:B---3--:R-:W-:Y:S04]  /*a0d0*/  STL.64 [R1+0xab8], R234 ;  /* 0x000ab8ea01007387 */ /* 0x008fe80000100a00 */
[----:B----4-:R-:W-:Y:S04]  /*a0e0*/  STL.64 [R1+0xab0], R232 ;  /* 0x000ab0e801007387 */ /* 0x010fe80000100a00 */
[----:B--2---:R-:W-:Y:S04]  /*a0f0*/  STL.64 [R1+0xaa8], R230 ;  /* 0x000aa8e601007387 */ /* 0x004fe80000100a00 */
        /* <DEDUP_REMOVED lines=38> */
[----:B------:R-:W-:Y:S01]  /*a360*/  STL.64 [R1+0x970], R152 ;  /* 0x0009709801007387 */ /* 0x000fe20000100a00 */
[----:B------:R-:W-:-:S06]  /*a370*/  WARPGROUP.ARRIVE ;  /* 0x00000000000079c5 */ /* 0x000fcc0000000000 */
[----:B------:R-:W-:Y:S03]  /*a380*/  QGMMA.64x256x32.F32.E4M3.E4M3 R24, gdesc[UR16], R24, UP0, gsb0 ;  /* 0x03e00000101879f3 */ /* 0x000fe6000b800818 */
        /* <DEDUP_REMOVED lines=23> */
[----:B-1----:R-:W2:Y:S04]  /*a500*/  LDL.LU.64 R108, [R1] ;  /* 0x00000000016c7983 */ /* 0x002ea80000300a00 */
        /* <DEDUP_REMOVED lines=63> */
[----:B------:R-:W-:-:S02]  /*a900*/  UIADD3 UR16, UR7, 0x2, URZ ;  /* 0x0000000207107890 */ /* 0x000fc4000fffe03f */
[----:B------:R-:W-:Y:S01]  /*a910*/  UIADD3 UR18, UR8, 0x2, URZ ;  /* 0x0000000208127890 */ /* 0x000fe2000fffe03f */
[----:B------:R-:W-:Y:S01]  /*a920*/  UMOV UR17, 0x40000040 ;  /* 0x4000004000117882 */ /* 0x000fe20000000000 */
[----:B------:R-:W-:Y:S01]  /*a930*/  UMOV UR19, 0x40000040 ;  /* 0x4000004000137882 */ /* 0x000fe20000000000 */
[----:B--2---:R-:W-:-:S06]  /*a940*/  WARPGROUP.ARRIVE ;  /* 0x00000000000079c5 */ /* 0x004fcc0000000000 */
[----:B------:R-:W-:Y:S03]  /*a950*/  QGMMA.64x256x32.F32.E4M3.E4M3 R108, gdesc[UR16], R108, gsb0 ;  /* 0x03e00000106c79f3 */ /* 0x000fe6000800086c */
[----:B------:R-:W-:Y:S02]  /*a960*/  WARPGROUP.DEPBAR.LE gsb0, 0x0 ;  /* 0x00008000000079c5 */ /* 0x000fe40000010000 */
[----:B------:R-:W-:Y:S01]  /*a970*/  STL.64 [R1], R108 ;  /* 0x0000006c01007387 */ /* 0x000fe20000100a00 */
[----:B------:R-:W-:Y:S02]  /*a980*/  IMAD.MOV.U32 R2, RZ, RZ, R234 ;  /* 0x000000ffff027224 */ /* 0x000fe400078e00ea */
[----:B0-----:R-:W-:Y:S01]  /*a990*/  IMAD.MOV.U32 R0, RZ, RZ, R235 ;  /* 0x000000ffff007224 */ /* 0x001fe200078e00eb */
        /* <DEDUP_REMOVED lines=31> */
[----:B------:R-:W-:-:S03]  /*ab90*/  IMAD.MOV.U32 R23, RZ, RZ, R213 ;  /* 0x000000ffff177224 */ /* 0x000fc600078e00d5 */
        /* <DEDUP_REMOVED lines=40> */
[----:B------:R0:W-:Y:S04]  /*ae20*/  STL [R1+0x1a0], R212 ;  /* 0x0001a0d401007387 */ /* 0x0001e80000100800 */
[----:B------:R-:W2:Y:S04]  /*ae30*/  LDL.LU.64 R234, [R1+0xab8] ;  /* 0x000ab80001ea7983 */ /* 0x000ea80000300a00 */
[----:B------:R-:W3:Y:S04]  /*ae40*/  LDL.LU.64 R232, [R1+0xab0] ;  /* 0x000ab00001e87983 */ /* 0x000ee80000300a00 */
[----:B------:R-:W4:Y:S04]  /*ae50*/  LDL.LU.64 R230, [R1+0xaa8] ;  /* 0x000aa80001e67983 */ /* 0x000f280000300a00 */
        /* <DEDUP_REMOVED lines=8> */
[----:B0-----:R-:W4:Y:S04]  /*aee0*/  LDL.LU.64 R212, [R1+0xa60] ;  /* 0x000a600001d47983 */ /* 0x001f280000300a00 */
        /* <DEDUP_REMOVED lines=51> */
[----:B------:R-:W4:Y:S01]  /*b220*/  LDL.LU.64 R108, [R1+0x8c0] ;  /* 0x0008c000016c7983 */ /* 0x000f220000300a00 */
[----:B------:R-:W-:Y:S01]  /*b230*/  UIADD3 UR16, UR7, 0x402, URZ ;  /* 0x0000040207107890 */ /* 0x000fe2000fffe03f */
[----:B------:R-:W-:-:S02]  /*b240*/  UMOV UR17, 0x40000040 ;  /* 0x4000004000117882 */ /* 0x000fc40000000000 */
[----:B--2---:R-:W-:Y:S04]  /*b250*/  STL.64 [R1+0x860], R234 ;  /* 0x000860ea01007387 */ /* 0x004fe80000100a00 */
[----:B---3--:R-:W-:Y:S04]  /*b260*/  STL.64 [R1+0x858], R232 ;  /* 0x000858e801007387 */ /* 0x008fe80000100a00 */
[----:B----4-:R-:W-:Y:S04]  /*b270*/  STL.64 [R1+0x850], R230 ;  /* 0x000850e601007387 */ /* 0x010fe80000100a00 */
        /* <DEDUP_REMOVED lines=64> */
[----:B0-----:R-:W2:Y:S04]  /*b680*/  LDL.LU R108, [R1] ;  /* 0x00000000016c7983 */ /* 0x001ea80000300800 */
[----:B------:R-:W2:Y:S04]  /*b690*/  LDL.LU R109, [R1+0x4] ;  /* 0x00000400016d7983 */ /* 0x000ea80000300800 */
        /* <DEDUP_REMOVED lines=102> */
[----:B------:R-:W2:Y:S01]  /*bd00*/  LDL.LU R212, [R1+0x1a0] ;  /* 0x0001a00001d47983 */ /* 0x000ea20000300800 */
        /* <DEDUP_REMOVED lines=22> */
[----:B------:R-:W-:Y:S01]  /*be70*/  IMAD.MOV.U32 R235, RZ, RZ, R0 ;  /* 0x000000ffffeb7224 */ /* 0x000fe200078e0000 */
[----:B------:R-:W-:Y:S01]  /*be80*/  UIADD3 UR16, UR7, 0x4, URZ ;  /* 0x0000000407107890 */ /* 0x000fe2000fffe03f */
[----:B------:R0:W5:Y:S01]  /*be90*/  LDL.LU R23, [R1+0x8bc] ;  /* 0x0008bc0001177983 */ /* 0x0001620000300800 */
[----:B------:R-:W-:Y:S01]  /*bea0*/  UIADD3 UR18, UR8, 0x4, URZ ;  /* 0x0000000408127890 */ /* 0x000fe2000fffe03f */
[----:B------:R-:W-:Y:S01]  /*beb0*/  UMOV UR17, 0x40000040 ;  /* 0x4000004000117882 */ /* 0x000fe20000000000 */
[----:B------:R-:W-:Y:S01]  /*bec0*/  UMOV UR19, 0x40000040 ;  /* 0x4000004000137882 */ /* 0x000fe20000000000 */
[----:B------:R0:W5:Y:S04]  /*bed0*/  LDL.LU R22, [R1+0x8b8] ;  /* 0x0008b80001167983 */ /* 0x0001680000300800 */
        /* <DEDUP_REMOVED lines=19> */
[----:B------:R0:W5:Y:S01]  /*c010*/  LDL.LU R2, [R1+0x868] ;  /* 0x0008680001027983 */ /* 0x0001620000300800 */
[----:B--2---:R-:W-:-:S06]  /*c020*/  WARPGROUP.ARRIVE ;  /* 0x00000000000079c5 */ /* 0x004fcc0000000000 */
        /* <DEDUP_REMOVED lines=66> */
[----:B-1----:R-:W2:Y:S04]  /*c450*/  LDL.LU.64 R234, [R1+0x860] ;  /* 0x0008600001ea7983 */ /* 0x002ea80000300a00 */
        /* <DEDUP_REMOVED lines=268> */
[----:B-1----:R0:W5:Y:S04]  /*d520*/  LDL.LU.64 R234, [R1+0x660] ;  /* 0x0006600001ea7983 */ /* 0x0021680000300a00 */
[----:B------:R0:W5:Y:S04]  /*d530*/  LDL.LU.64 R232, [R1+0x658] ;  /* 0x0006580001e87983 */ /* 0x0001680000300a00 */
        /* <DEDUP_REMOVED lines=63> */
[----:B------:R-:W-:Y:S01]  /*d930*/  UMOV UR17, 0x40000040 ;  /* 0x4000004000117882 */ /* 0x000fe20000000000 */
[----:B------:R-:W-:-:S04]  /*d940*/  UIADD3 UR6, UR6, 0x4, URZ ;  /* 0x0000000406067890 */ /* 0x000fc8000fffe03f */
[----:B------:R-:W-:-:S04]  /*d950*/  UISETP.NE.AND UP0, UPT, UR6, UR27, UPT ;  /* 0x0000001b0600728c */ /* 0x000fc8000bf05270 */
[----:B------:R-:W-:-:S06]  /*d960*/  USEL UR7, URZ, 0x1, UP0 ;  /* 0x000000013f077887 */ /* 0x000fcc0008000000 */
[----:B------:R-:W-:Y:S01]  /*d970*/  ISETP.NE.AND P0, PT, RZ, UR7, PT ;  /* 0x00000007ff007c0c */ /* 0x000fe2000bf05270 */
[----:B--2---:R-:W-:-:S06]  /*d980*/  WARPGROUP.ARRIVE ;  /* 0x00000000000079c5 */ /* 0x004fcc0000000000 */
[----:B------:R-:W-:Y:S03]  /*d990*/  QGMMA.64x256x32.F32.E4M3.E4M3 R24, gdesc[UR16], R24, gsb0 ;  /* 0x03e00000101879f3 */ /* 0x000fe60008000818 */
[----:B------:R-:W-:-:S03]  /*d9a0*/  WARPGROUP.DEPBAR.LE gsb0, 0x0 ;  /* 0x00008000000079c5 */ /* 0x000fc60000010000 */
[----:B0-----:R-:W-:Y:S05]  /*d9b0*/  @!P0 BRA `(.L_x_24) ;  /* 0x0000003800fc8947 */ /* 0x001fea0003800000 */
[----:B-----5:R0:W-:Y:S04]  /*d9c0*/  STL [R1+0x690], R225 ;  /* 0x000690e101007387 */ /* 0x0201e80000100800 */
[----:B------:R1:W-:Y:S01]  /*d9d0*/  STL [R1+0x68c], R226 ;  /* 0x00068ce201007387 */ /* 0x0003e20000100800 */
[----:B0-----:R-:W-:-:S03]  /*d9e0*/  IMAD.MOV.U32 R225, RZ, RZ, R0 ;  /* 0x000000ffffe17224 */ /* 0x001fc600078e0000 */
[----:B-1----:R-:W2:Y:S04]  /*d9f0*/  LDL R226, [R1+0x4] ;  /* 0x0000040001e27983 */ /* 0x002ea80000100800 */
[----:B------:R0:W-:Y:S04]  /*da00*/  STL [R1+0x688], R227 ;  /* 0x000688e301007387 */ /* 0x0001e80000100800 */
[----:B0-----:R-:W3:Y:S04]  /*da10*/  LDL R227, [R1+0x8] ;  /* 0x0000080001e37983 */ /* 0x001ee80000100800 */
[----:B------:R0:W-:Y:S04]  /*da20*/  STL [R1+0x684], R228 ;  /* 0x000684e401007387 */ /* 0x0001e80000100800 */
[----:B0-----:R-:W4:Y:S04]  /*da30*/  LDL R228, [R1+0xc] ;  /* 0x00000c0001e47983 */ /* 0x001f280000100800 */
        /* <DEDUP_REMOVED lines=211> */
[----:B0-----:R-:W4:Y:S04]  /*e770*/  LDL.LU R122, [R1+0x200] ;  /* 0x00020000017a7983 */ /* 0x001f280000300800 */
        /* <DEDUP_REMOVED lines=10> */
[----:B------:R-:W4:Y:S04]  /*e820*/  LDL.LU R0, [R1+0x22c] ;  /* 0x00022c0001007983 */ /* 0x000f280000300800 */
        /* <DEDUP_REMOVED lines=37> */
[----:B0-----:R-:W4:Y:S04]  /*ea80*/  LDL.LU R146, [R1+0x210] ;  /* 0x0002100001927983 */ /* 0x001f280000300800 */
[----:B------:R0:W-:Y:S01]  /*ea90*/  STL [R1+0x478], R147 ;  /* 0x0004789301007387 */ /* 0x0001e20000100800 */
[----:B------:R-:W-:-:S03]  /*eaa0*/  FADD R2, R225, R2 ;  /* 0x00000002e1027221 */ /* 0x000fc60000000000 */
[----:B0-----:R-:W4:Y:S04]  /*eab0*/  LDL R147, [R1+0x1f8] ;  /* 0x0001f80001937983 */ /* 0x001f280000100800 */
[----:B------:R0:W-:Y:S01]  /*eac0*/  STL [R1+0x474], R148 ;  /* 0x0004749401007387 */ /* 0x0001e20000100800 */
[----:B--2---:R-:W-:-:S01]  /*ead0*/  FADD R3, R226, R3 ;  /* 0x00000003e2037221 */ /* 0x004fc20000000000 */
[----:B---3--:R-:W-:Y:S02]  /*eae0*/  FADD R4, R227, R4 ;  /* 0x00000004e3047221 */ /* 0x008fe40000000000 */
[----:B0-----:R-:W2:Y:S04]  /*eaf0*/  LDL R148, [R1+0x1c0] ;  /* 0x0001c00001947983 */ /* 0x001ea80000100800 */
[----:B------:R0:W-:Y:S01]  /*eb00*/  STL [R1+0x470], R149 ;  /* 0x0004709501007387 */ /* 0x0001e20000100800 */
[----:B----4-:R-:W-:-:S01]  /*eb10*/  FADD R5, R228, R5 ;  /* 0x00000005e4057221 */ /* 0x010fc20000000000 */
[----:B------:R-:W-:-:S02]  /*eb20*/  FADD R6, R229, R6 ;  /* 0x00000006e5067221 */ /* 0x000fc40000000000 */
[----:B0-----:R-:W3:Y:S04]  /*eb30*/  LDL R149, [R1+0x1f4] ;  /* 0x0001f40001957983 */ /* 0x001ee80000100800 */
[----:B------:R0:W-:Y:S01]  /*eb40*/  STL [R1+0x46c], R150 ;  /* 0x00046c9601007387 */ /* 0x0001e20000100800 */
[----:B------:R-:W-:-:S01]  /*eb50*/  FADD R7, R230, R7 ;  /* 0x00000007e6077221 */ /* 0x000fc20000000000 */
[----:B------:R-:W-:Y:S02]  /*eb60*/  FADD R8, R231, R8 ;  /* 0x00000008e7087221 */ /* 0x000fe40000000000 */
[----:B0-----:R-:W4:Y:S04]  /*eb70*/  LDL.LU R150, [R1+0x20c] ;  /* 0x00020c0001967983 */ /* 0x001f280000300800 */
[----:B------:R0:W-:Y:S01]  /*eb80*/  STL [R1+0x468], R151 ;  /* 0x0004689701007387 */ /* 0x0001e20000100800 */
[----:B------:R-:W-:-:S01]  /*eb90*/  FADD R9, R232, R9 ;  /* 0x00000009e8097221 */ /* 0x000fc20000000000 */
[----:B------:R-:W-:-:S02]  /*eba0*/  FADD R10, R233, R10 ;  /* 0x0000000ae90a7221 */ /* 0x000fc40000000000 */
[----:B0-----:R-:W3:Y:S04]  /*ebb0*/  LDL R151, [R1+0x1f0] ;  /* 0x0001f00001977983 */ /* 0x001ee80000100800 */
[----:B------:R-:W2:Y:S04]  /*ebc0*/  LDL.LU R225, [R1+0x690] ;  /* 0x0006900001e17983 */ /* 0x000ea80000300800 */
[----:B------:R-:W4:Y:S04]  /*ebd0*/  LDL.LU R226, [R1+0x68c] ;  /* 0x00068c0001e27983 */ /* 0x000f280000300800 */
[----:B------:R-:W3:Y:S04]  /*ebe0*/  LDL.LU R227, [R1+0x688] ;  /* 0x0006880001e37983 */ /* 0x000ee80000300800 */
[----:B------:R-:W3:Y:S04]  /*ebf0*/  LDL.LU R228, [R1+0x684] ;  /* 0x0006840001e47983 */ /* 0x000ee80000300800 */
[----:B------:R-:W3:Y:S01]  /*ec00*/  LDL.LU R229, [R1+0x680] ;  /* 0x0006800001e57983 */ /* 0x000ee20000300800 */
[----:B------:R-:W-:-:S03]  /*ec10*/  FADD R11, R234, R11 ;  /* 0x0000000bea0b7221 */ /* 0x000fc60000000000 */
[----:B------:R-:W3:Y:S01]  /*ec20*/  LDL.LU R230, [R1+0x67c] ;  /* 0x00067c0001e67983 */ /* 0x000ee20000300800 */
[----:B------:R-:W-:-:S03]  /*ec30*/  FADD R12, R235, R12 ;  /* 0x0000000ceb0c7221 */ /* 0x000fc60000000000 */
[----:B------:R-:W3:Y:S04]  /*ec40*/  LDL.LU R231, [R1+0x678] ;  /* 0x0006780001e77983 */ /* 0x000ee80000300800 */
[----:B------:R-:W3:Y:S04]  /*ec50*/  LDL.LU R232, [R1+0x674] ;  /* 0x0006740001e87983 */ /* 0x000ee80000300800 */
[----:B------:R-:W3:Y:S04]  /*ec60*/  LDL.LU R233, [R1+0x670] ;  /* 0x0006700001e97983 */ /* 0x000ee80000300800 */
[----:B------:R-:W3:Y:S04]  /*ec70*/  LDL.LU R234, [R1+0x66c] ;  /* 0x00066c0001ea7983 */ /* 0x000ee80000300800 */
[----:B------:R-:W3:Y:S01]  /*ec80*/  LDL.LU R235, [R1+0x668] ;  /* 0x0006680001eb7983 */ /* 0x000ee20000300800 */
[----:B------:R-:W-:-:S01]  /*ec90*/  FADD R13, R24, R13 ;  /* 0x0000000d180d7221 */ /* 0x000fc20000000000 */
[----:B------:R-:W-:Y:S01]  /*eca0*/  FADD R14, R25, R14 ;  /* 0x0000000e190e7221 */ /* 0x000fe20000000000 */
[----:B------:R-:W-:-:S01]  /*ecb0*/  FADD R15, R26, R15 ;  /* 0x0000000f1a0f7221 */ /* 0x000fc20000000000 */
[----:B------:R-:W3:Y:S01]  /*ecc0*/  LDL.LU R24, [R1+0x664] ;  /* 0x0006640001187983 */ /* 0x000ee20000300800 */
[----:B------:R-:W-:-:S01]  /*ecd0*/  FADD R16, R27, R16 ;  /* 0x000000101b107221 */ /* 0x000fc20000000000 */
[----:B------:R-:W-:-:S02]  /*ece0*/  FADD R17, R28, R17 ;  /* 0x000000111c117221 */ /* 0x000fc40000000000 */
[----:B------:R-:W3:Y:S01]  /*ecf0*/  LDL.LU R25, [R1+0x660] ;  /* 0x0006600001197983 */ /* 0x000ee20000300800 */
[----:B------:R-:W-:-:S03]  /*ed00*/  FADD R18, R29, R18 ;  /* 0x000000121d127221 */ /* 0x000fc60000000000 */
        /* <DEDUP_REMOVED lines=157> */
[----:B--2---:R-:W-:-:S03]  /*f6e0*/  FADD R225, R108, R225 ;  /* 0x000000e16ce17221 */ /* 0x004fc60000000000 */
[----:B------:R-:W2:Y:S01]  /*f6f0*/  LDL.LU R105, [R1+0x520] ;  /* 0x0005200001697983 */ /* 0x000ea20000300800 */
[----:B----4-:R-:W-:-:S03]  /*f700*/  FADD R226, R109, R226 ;  /* 0x000000e26de27221 */ /* 0x010fc60000000000 */
[----:B------:R-:W4:Y:S01]  /*f710*/  LDL.LU R106, [R1+0x51c] ;  /* 0x00051c00016a7983 */ /* 0x000f220000300800 */
[----:B---3--:R-:W-:-:S03]  /*f720*/  FADD R227, R110, R227 ;  /* 0x000000e36ee37221 */ /* 0x008fc60000000000 */
        /* <DEDUP_REMOVED lines=15> */
[----:B------:R-:W-:-:S01]  /*f820*/  FADD R235, R118, R235 ;  /* 0x000000eb76eb7221 */ /* 0x000fc20000000000 */
[----:B------:R-:W-:Y:S02]  /*f830*/  FADD R122, R121, R122 ;  /* 0x0000007a797a7221 */ /* 0x000fe40000000000 */
[----:B------:R-:W3:Y:S01]  /*f840*/  LDL.LU R115, [R1+0x4f8] ;  /* 0x0004f80001737983 */ /* 0x000ee20000300800 */
[----:B------:R-:W-:-:S03]  /*f850*/  FADD R236, R119, R236 ;  /* 0x000000ec77ec7221 */ /* 0x000fc60000000000 */
[----:B------:R-:W3:Y:S01]  /*f860*/  LDL.LU R116, [R1+0x4f4] ;  /* 0x0004f40001747983 */ /* 0x000ee20000300800 */
[----:B------:R-:W-:-:S03]  /*f870*/  FADD R237, R120, R237 ;  /* 0x000000ed78ed7221 */ /* 0x000fc60000000000 */
[----:B------:R-:W3:Y:S01]  /*f880*/  LDL.LU R117, [R1+0x4f0] ;  /* 0x0004f00001757983 */ /* 0x000ee20000300800 */
[----:B------:R-:W-:-:S03]  /*f890*/  FADD R124, R123, R124 ;  /* 0x0000007c7b7c7221 */ /* 0x000fc60000000000 */
[----:B------:R-:W3:Y:S04]  /*f8a0*/  LDL.LU R118, [R1+0x4ec] ;  /* 0x0004ec0001767983 */ /* 0x000ee80000300800 */
[----:B------:R-:W3:Y:S01]  /*f8b0*/  LDL.LU R119, [R1+0x4e8] ;  /* 0x0004e80001777983 */ /* 0x000ee20000300800 */
[----:B------:R-:W-:-:S03]  /*f8c0*/  FADD R126, R125, R126 ;  /* 0x0000007e7d7e7221 */ /* 0x000fc60000000000 */
[----:B------:R-:W3:Y:S04]  /*f8d0*/  LDL.LU R120, [R1+0x4e4] ;  /* 0x0004e40001787983 */ /* 0x000ee80000300800 */
[----:B------:R-:W3:Y:S04]  /*f8e0*/  LDL.LU R121, [R1+0x4e0] ;  /* 0x0004e00001797983 */ /* 0x000ee80000300800 */
[----:B------:R0:W-:Y:S01]  /*f8f0*/  STL [R1+0x200], R122 ;  /* 0x0002007a01007387 */ /* 0x0001e20000100800 */
[----:B------:R-:W-:-:S01]  /*f900*/  FADD R150, R127, R150 ;  /* 0x000000967f967221 */ /* 0x000fc20000000000 */
[----:B------:R-:W-:Y:S01]  /*f910*/  FADD R146, R148, R146 ;  /* 0x0000009294927221 */ /* 0x000fe20000000000 */
[----:B------:R-:W-:-:S01]  /*f920*/  FADD R143, R144, R143 ;  /* 0x0000008f908f7221 */ /* 0x000fc20000000000 */
[----:B------:R-:W-:Y:S01]  /*f930*/  FADD R141, R142, R141 ;  /* 0x0000008d8e8d7221 */ /* 0x000fe20000000000 */
[----:B0-----:R-:W3:Y:S04]  /*f940*/  LDL.LU R122, [R1+0x4dc] ;  /* 0x0004dc00017a7983 */ /* 0x001ee80000300800 */
[----:B------:R-:W3:Y:S04]  /*f950*/  LDL.LU R123, [R1+0x4d8] ;  /* 0x0004d800017b7983 */ /* 0x000ee80000300800 */
[----:B------:R0:W-:Y:S01]  /*f960*/  STL [R1+0x204], R124 ;  /* 0x0002047c01007387 */ /* 0x0001e20000100800 */
[----:B------:R-:W-:-:S01]  /*f970*/  FADD R139, R140, R139 ;  /* 0x0000008b8c8b7221 */ /* 0x000fc20000000000 */
[----:B------:R-:W-:Y:S01]  /*f980*/  FADD R137, R138, R137 ;  /* 0x000000898a897221 */ /* 0x000fe20000000000 */
[----:B------:R-:W-:-:S01]  /*f990*/  FADD R135, R136, R135 ;  /* 0x0000008788877221 */ /* 0x000fc20000000000 */
[----:B0-----:R-:W3:Y:S04]  /*f9a0*/  LDL.LU R124, [R1+0x4d4] ;  /* 0x0004d400017c7983 */ /* 0x001ee80000300800 */
[----:B------:R-:W3:Y:S04]  /*f9b0*/  LDL.LU R125, [R1+0x4d0] ;  /* 0x0004d000017d7983 */ /* 0x000ee80000300800 */
[----:B------:R0:W-:Y:S01]  /*f9c0*/  STL [R1+0x208], R126 ;  /* 0x0002087e01007387 */ /* 0x0001e20000100800 */
[----:B------:R-:W-:-:S01]  /*f9d0*/  FADD R131, R133, R131 ;  /* 0x0000008385837221 */ /* 0x000fc20000000000 */
[----:B------:R-:W-:-:S02]  /*f9e0*/  FADD R0, R129, R0 ;  /* 0x0000000081007221 */ /* 0x000fc40000000000 */
[----:B0-----:R-:W3:Y:S04]  /*f9f0*/  LDL.LU R126, [R1+0x4cc] ;  /* 0x0004cc00017e7983 */ /* 0x001ee80000300800 */
[----:B------:R-:W3:Y:S04]  /*fa00*/  LDL.LU R127, [R1+0x4c8] ;  /* 0x0004c800017f7983 */ /* 0x000ee80000300800 */
[----:B------:R-:W-:Y:S04]  /*fa10*/  STL [R1+0x20c], R150 ;  /* 0x00020c9601007387 */ /* 0x000fe80000100800 */
[----:B------:R-:W-:Y:S04]  /*fa20*/  STL [R1+0x210], R146 ;  /* 0x0002109201007387 */ /* 0x000fe80000100800 */
[----:B------:R-:W-:Y:S04]  /*fa30*/  STL [R1+0x214], R143 ;  /* 0x0002148f01007387 */ /* 0x000fe80000100800 */
[----:B------:R-:W-:Y:S04]  /*fa40*/  STL [R1+0x218], R141 ;  /* 0x0002188d01007387 */ /* 0x000fe80000100800 */
[----:B------:R-:W-:Y:S04]  /*fa50*/  STL [R1+0x21c], R139 ;  /* 0x00021c8b01007387 */ /* 0x000fe80000100800 */
[----:B------:R-:W-:Y:S04]  /*fa60*/  STL [R1+0x220], R137 ;  /* 0x0002208901007387 */ /* 0x000fe80000100800 */
[----:B------:R-:W2:Y:S04]  /*fa70*/  LDL.LU R129, [R1+0x230] ;  /* 0x0002300001817983 */ /* 0x000ea80000300800 */
[----:B------:R-:W-:Y:S04]  /*fa80*/  STL [R1+0x224], R135 ;  /* 0x0002248701007387 */ /* 0x000fe80000100800 */
[----:B------:R0:W-:Y:S04]  /*fa90*/  STL [R1+0x228], R131 ;  /* 0x0002288301007387 */ /* 0x0001e80000100800 */
[----:B0-----:R-:W4:Y:S04]  /*faa0*/  LDL.LU R131, [R1+0x234] ;  /* 0x0002340001837983 */ /* 0x001f280000300800 */
[----:B------:R-:W3:Y:S04]  /*fab0*/  LDL.LU R133, [R1+0x238] ;  /* 0x0002380001857983 */ /* 0x000ee80000300800 */
[----:B------:R0:W-:Y:S04]  /*fac0*/  STL [R1+0x22c], R0 ;  /* 0x00022c0001007387 */ /* 0x0001e80000100800 */
        /* <DEDUP_REMOVED lines=13> */
[----:B0-----:R-:W3:Y:S01]  /*fba0*/  LDL.LU R0, [R1+0x270] ;  /* 0x0002700001007983 */ /* 0x001ee20000300800 */
[----:B--2---:R-:W-:-:S03]  /*fbb0*/  FADD R129, R128, R129 ;  /* 0x0000008180817221 */ /* 0x004fc60000000000 */
[----:B------:R-:W2:Y:S04]  /*fbc0*/  LDL.LU R128, [R1+0x4c4] ;  /* 0x0004c40001807983 */ /* 0x000ea80000300800 */
[----:B------:R0:W-:Y:S04]  /*fbd0*/  STL [R1+0x230], R129 ;  /* 0x0002308101007387 */ /* 0x0001e80000100800 */
[----:B0-----:R-:W2:Y:S01]  /*fbe0*/  LDL.LU R129, [R1+0x4c0] ;  /* 0x0004c00001817983 */ /* 0x001ea20000300800 */
[----:B----4-:R-:W-:-:S03]  /*fbf0*/  FADD R131, R130, R131 ;  /* 0x0000008382837221 */ /* 0x010fc60000000000 */
[----:B------:R-:W4:Y:S01]  /*fc00*/  LDL.LU R130, [R1+0x4bc] ;  /* 0x0004bc0001827983 */ /* 0x000f220000300800 */
[----:B---3--:R-:W-:-:S03]  /*fc10*/  FADD R133, R132, R133 ;  /* 0x0000008584857221 */ /* 0x008fc60000000000 */
[----:B------:R0:W-:Y:S01]  /*fc20*/  STL [R1+0x234], R131 ;  /* 0x0002348301007387 */ /* 0x0001e20000100800 */
[----:B------:R-:W-:-:S03]  /*fc30*/  FADD R135, R134, R135 ;  /* 0x0000008786877221 */ /* 0x000fc60000000000 */
[----:B0-----:R-:W3:Y:S01]  /*fc40*/  LDL.LU R131, [R1+0x4b8] ;  /* 0x0004b80001837983 */ /* 0x001ee20000300800 */
[----:B------:R-:W-:-:S03]  /*fc50*/  FADD R150, R151, R150 ;  /* 0x0000009697967221 */ /* 0x000fc60000000000 */
[----:B------:R-:W3:Y:S01]  /*fc60*/  LDL.LU R132, [R1+0x4b4] ;  /* 0x0004b40001847983 */ /* 0x000ee20000300800 */
[----:B------:R-:W-:-:S03]  /*fc70*/  FADD R148, R149, R148 ;  /* 0x0000009495947221 */ /* 0x000fc60000000000 */
[----:B------:R0:W-:Y:S01]  /*fc80*/  STL [R1+0x238], R133 ;  /* 0x0002388501007387 */ /* 0x0001e20000100800 */
[----:B------:R-:W-:-:S01]  /*fc90*/  FADD R146, R147, R146 ;  /* 0x0000009293927221 */ /* 0x000fc20000000000 */
[----:B------:R-:W-:Y:S02]  /*fca0*/  FADD R144, R145, R144 ;  /* 0x0000009091907221 */ /* 0x000fe40000000000 */
[----:B0-----:R-:W3:Y:S01]  /*fcb0*/  LDL.LU R133, [R1+0x4b0] ;  /* 0x0004b00001857983 */ /* 0x001ee20000300800 */
[----:B------:R-:W-:-:S03]  /*fcc0*/  FADD R143, R24, R143 ;  /* 0x0000008f188f7221 */ /* 0x000fc60000000000 */
[----:B------:R-:W3:Y:S01]  /*fcd0*/  LDL.LU R134, [R1+0x4ac] ;  /* 0x0004ac0001867983 */ /* 0x000ee20000300800 */
[----:B------:R-:W-:-:S03]  /*fce0*/  FADD R142, R25, R142 ;  /* 0x0000008e198e7221 */ /* 0x000fc60000000000 */
[----:B------:R0:W-:Y:S01]  /*fcf0*/  STL [R1+0x23c], R135 ;  /* 0x00023c8701007387 */ /* 0x0001e20000100800 */
[----:B------:R-:W-:-:S01]  /*fd00*/  FADD R141, R26, R141 ;  /* 0x0000008d1a8d7221 */ /* 0x000fc20000000000 */
[----:B------:R-:W-:Y:S01]  /*fd10*/  FADD R140, R27, R140 ;  /* 0x0000008c1b8c7221 */ /* 0x000fe20000000000 */
[----:B------:R-:W-:-:S01]  /*fd20*/  FADD R139, R28, R139 ;  /* 0x0000008b1c8b7221 */ /* 0x000fc20000000000 */
[----:B0-----:R-:W3:Y:S01]  /*fd30*/  LDL.LU R135, [R1+0x4a8] ;  /* 0x0004a80001877983 */ /* 0x001ee20000300800 */
[----:B------:R-:W-:-:S03]  /*fd40*/  FADD R138, R29, R138 ;  /* 0x0000008a1d8a7221 */ /* 0x000fc60000000000 */
[----:B------:R0:W-:Y:S01]  /*fd50*/  STL [R1+0x240], R150 ;  /* 0x0002409601007387 */ /* 0x0001e20000100800 */
[----:B------:R-:W-:-:S03]  /*fd60*/  FADD R137, R30, R137 ;  /* 0x000000891e897221 */ /* 0x000fc60000000000 */
[----:B------:R1:W-:Y:S01]  /*fd70*/  STL [R1+0x244], R148 ;  /* 0x0002449401007387 */ /* 0x0003e20000100800 */
[----:B------:R-:W-:-:S03]  /*fd80*/  FADD R136, R31, R136 ;  /* 0x000000881f887221 */ /* 0x000fc60000000000 */
[----:B------:R1:W-:Y:S01]  /*fd90*/  STL [R1+0x248], R146 ;  /* 0x0002489201007387 */ /* 0x0003e20000100800 */
[----:B------:R-:W-:-:S03]  /*fda0*/  FADD R0, R32, R0 ;  /* 0x0000000020007221 */ /* 0x000fc60000000000 */
[----:B------:R1:W-:Y:S04]  /*fdb0*/  STL [R1+0x24c], R144 ;  /* 0x00024c9001007387 */ /* 0x0003e80000100800 */
[----:B------:R1:W-:Y:S04]  /*fdc0*/  STL [R1+0x250], R143 ;  /* 0x0002508f01007387 */ /* 0x0003e80000100800 */
[----:B------:R1:W-:Y:S04]  /*fdd0*/  STL [R1+0x254], R142 ;  /* 0x0002548e01007387 */ /* 0x0003e80000100800 */
[----:B------:R1:W-:Y:S04]  /*fde0*/  STL [R1+0x258], R141 ;  /* 0x0002588d01007387 */ /* 0x0003e80000100800 */
[----:B------:R1:W-:Y:S04]  /*fdf0*/  STL [R1+0x25c], R140 ;  /* 0x00025c8c01007387 */ /* 0x0003e80000100800 */
[----:B------:R1:W-:Y:S04]  /*fe00*/  STL [R1+0x260], R139 ;  /* 0x0002608b01007387 */ /* 0x0003e80000100800 */
[----:B------:R1:W-:Y:S04]  /*fe10*/  STL [R1+0x264], R138 ;  /* 0x0002648a01007387 */ /* 0x0003e80000100800 */
[----:B------:R-:W2:Y:S04]  /*fe20*/  LDL.LU R151, [R1+0x274] ;  /* 0x0002740001977983 */ /* 0x000ea80000300800 */
[----:B------:R1:W-:Y:S04]  /*fe30*/  STL [R1+0x268], R137 ;  /* 0x0002688901007387 */ /* 0x0003e80000100800 */
[----:B0-----:R-:W4:Y:S04]  /*fe40*/  LDL.LU R150, [R1+0x278] ;  /* 0x0002780001967983 */ /* 0x001f280000300800 */
[----:B------:R0:W-:Y:S04]  /*fe50*/  STL [R1+0x26c], R136 ;  /* 0x00026c8801007387 */ /* 0x0001e80000100800 */
[----:B------:R-:W3:Y:S04]  /*fe60*/  LDL.LU R149, [R1+0x27c] ;  /* 0x00027c0001957983 */ /* 0x000ee80000300800 */
[----:B------:R0:W-:Y:S04]  /*fe70*/  STL [R1+0x270], R0 ;  /* 0x0002700001007387 */ /* 0x0001e80000100800 */
[----:B-1----:R-:W3:Y:S04]  /*fe80*/  LDL.LU R148, [R1+0x280] ;  /* 0x0002800001947983 */ /* 0x002ee80000300800 */
        /* <DEDUP_REMOVED lines=11> */
[----:B0-----:R-:W3:Y:S04]  /*ff40*/  LDL.LU R136, [R1+0x2b0] ;  /* 0x0002b00001887983 */ /* 0x001ee80000300800 */
[----:B------:R-:W3:Y:S01]  /*ff50*/  LDL.LU R0, [R1+0x2b4] ;  /* 0x0002b40001007983 */ /* 0x000ee20000300800 */
[----:B--2---:R-:W-:-:S05]  /*ff60*/  FADD R151, R33, R151 ;  /* 0x0000009721977221 */ /* 0x004fca0000000000 */
[----:B------:R0:W-:Y:S01]  /*ff70*/  STL [R1+0x274], R151 ;  /* 0x0002749701007387 */ /* 0x0001e20000100800 */
[----:B----4-:R-:W-:-:S05]  /*ff80*/  FADD R150, R34, R150 ;  /* 0x0000009622967221 */ /* 0x010fca0000000000 */
[----:B------:R1:W-:Y:S01]  /*ff90*/  STL [R1+0x278], R150 ;  /* 0x0002789601007387 */ /* 0x0003e20000100800 */
[----:B---3--:R-:W-:-:S05]  /*ffa0*/  FADD R149, R35, R149 ;  /* 0x0000009523957221 */ /* 0x008fca0000000000 */
[----:B------:R2:W-:Y:S01]  /*ffb0*/  STL [R1+0x27c], R149 ;  /* 0x00027c9501007387 */ /* 0x0005e20000100800 */
[----:B------:R-:W-:-:S01]  /*ffc0*/  FADD R148, R36, R148 ;  /* 0x0000009424947221 */ /* 0x000fc20000000000 */
[----:B------:R-:W-:-:S04]  /*ffd0*/  FADD R147, R37, R147 ;  /* 0x0000009325937221 */ /* 0x000fc80000000000 */
[----:B------:R3:W-:Y:S01]  /*ffe0*/  STL [R1+0x280], R148 ;  /* 0x0002809401007387 */ /* 0x0007e20000100800 */
[----:B------:R-:W-:-:S03]  /*fff0*/  FADD R146, R38, R146 ;  /* 0x0000009226927221 */ /* 0x000fc60000000000 */
        /* <DEDUP_REMOVED lines=20> */
[----:B0-----:R-:W4:Y:S01]  /*10140*/  LDL.LU R151, [R1+0x2b8] ;  /* 0x0002b80001977983 */ /* 0x001f220000300800 */
[----:B------:R-:W-:-:S03]  /*10150*/  FADD R0, R49, R0 ;  /* 0x0000000031007221 */ /* 0x000fc60000000000 */
[----:B------:R0:W-:Y:S04]  /*10160*/  STL [R1+0x2ac], R137 ;  /* 0x0002ac8901007387 */ /* 0x0001e80000100800 */
[----:B-1----:R-:W4:Y:S04]  /*10170*/  LDL.LU R150, [R1+0x2bc] ;  /* 0x0002bc0001967983 */ /* 0x002f280000300800 */
[----:B------:R1:W-:Y:S04]  /*10180*/  STL [R1+0x2b0], R136 ;  /* 0x0002b08801007387 */ /* 0x0003e80000100800 */
[----:B--2---:R-:W2:Y:S04]  /*10190*/  LDL.LU R149, [R1+0x2c0] ;  /* 0x0002c00001957983 */ /* 0x004ea80000300800 */
[----:B------:R1:W-:Y:S04]  /*101a0*/  STL [R1+0x2b4], R0 ;  /* 0x0002b40001007387 */ /* 0x0003e80000100800 */
[----:B---3--:R-:W3:Y:S04]  /*101b0*/  LDL.LU R148, [R1+0x2c4] ;  /* 0x0002c40001947983 */ /* 0x008ee80000300800 */
[----:B----4-:R-:W4:Y:S04]  /*101c0*/  LDL.LU R147, [R1+0x2c8] ;  /* 0x0002c80001937983 */ /* 0x010f280000300800 */
[----:B------:R-:W4:Y:S04]  /*101d0*/  LDL.LU R146, [R1+0x2cc] ;  /* 0x0002cc0001927983 */ /* 0x000f280000300800 */
        /* <DEDUP_REMOVED lines=8> */
[----:B0-----:R-:W4:Y:S04]  /*10260*/  LDL.LU R137, [R1+0x2f0] ;  /* 0x0002f00001897983 */ /* 0x001f280000300800 */
[----:B-1----:R-:W4:Y:S04]  /*10270*/  LDL.LU R136, [R1+0x2f4] ;  /* 0x0002f40001887983 */ /* 0x002f280000300800 */
[----:B------:R-:W4:Y:S01]  /*10280*/  LDL.LU R0, [R1+0x2f8] ;  /* 0x0002f80001007983 */ /* 0x000f220000300800 */
[----:B------:R-:W-:-:S01]  /*10290*/  FADD R151, R50, R151 ;  /* 0x0000009732977221 */ /* 0x000fc20000000000 */
[----:B------:R-:W-:-:S04]  /*102a0*/  FADD R150, R51, R150 ;  /* 0x0000009633967221 */ /* 0x000fc80000000000 */
[----:B------:R0:W-:Y:S01]  /*102b0*/  STL [R1+0x2b8], R151 ;  /* 0x0002b89701007387 */ /* 0x0001e20000100800 */
[----:B--2---:R-:W-:-:S03]  /*102c0*/  FADD R149, R52, R149 ;  /* 0x0000009534957221 */ /* 0x004fc60000000000 */
[----:B------:R1:W-:Y:S01]  /*102d0*/  STL [R1+0x2bc], R150 ;  /* 0x0002bc9601007387 */ /* 0x0003e20000100800 */
[----:B---3--:R-:W-:-:S03]  /*102e0*/  FADD R148, R53, R148 ;  /* 0x0000009435947221 */ /* 0x008fc60000000000 */
[----:B------:R2:W-:Y:S01]  /*102f0*/  STL [R1+0x2c0], R149 ;  /* 0x0002c09501007387 */ /* 0x0005e20000100800 */
[----:B----4-:R-:W-:-:S03]  /*10300*/  FADD R147, R54, R147 ;  /* 0x0000009336937221 */ /* 0x010fc60000000000 */
        /* <DEDUP_REMOVED lines=198> */
[----:B------:R-:W-:Y:S01]  /*10f70*/  STL [R1+0x3c8], R151 ;  /* 0x0003c89701007387 */ /* 0x000fe20000100800 */
[----:B--2---:R-:W-:-:S03]  /*10f80*/  FADD R149, R120, R149 ;  /* 0x0000009578957221 */ /* 0x004fc60000000000 */
[----:B------:R-:W-:Y:S01]  /*10f90*/  STL [R1+0x3cc], R150 ;  /* 0x0003cc9601007387 */ /* 0x000fe20000100800 */
[----:B---3--:R-:W-:-:S03]  /*10fa0*/  FADD R148, R121, R148 ;  /* 0x0000009479947221 */ /* 0x008fc60000000000 */
[----:B------:R-:W-:Y:S01]  /*10fb0*/  STL [R1+0x3d0], R149 ;  /* 0x0003d09501007387 */ /* 0x000fe20000100800 */
[----:B----4-:R-:W-:-:S03]  /*10fc0*/  FADD R147, R122, R147 ;  /* 0x000000937a937221 */ /* 0x010fc60000000000 */
[----:B------:R-:W-:Y:S01]  /*10fd0*/  STL [R1+0x3d4], R148 ;  /* 0x0003d49401007387 */ /* 0x000fe20000100800 */
[----:B------:R-:W-:-:S03]  /*10fe0*/  FADD R146, R123, R146 ;  /* 0x000000927b927221 */ /* 0x000fc60000000000 */
        /* <DEDUP_REMOVED lines=17> */
[----:B------:R-:W-:-:S01]  /*11100*/  FADD R137, R132, R137 ;  /* 0x0000008984897221 */ /* 0x000fc20000000000 */
[----:B------:R-:W-:Y:S02]  /*11110*/  FADD R136, R133, R136 ;  /* 0x0000008885887221 */ /* 0x000fe40000000000 */
[----:B------:R-:W-:Y:S04]  /*11120*/  STL [R1+0x3fc], R138 ;  /* 0x0003fc8a01007387 */ /* 0x000fe80000100800 */
[----:B------:R0:W-:Y:S04]  /*11130*/  STL [R1+0x404], R136 ;  /* 0x0004048801007387 */ /* 0x0001e80000100800 */
[----:B------:R1:W-:Y:S04]  /*11140*/  STL [R1+0x400], R137 ;  /* 0x0004008901007387 */ /* 0x0003e80000100800 */
[----:B0-----:R-:W2:Y:S01]  /*11150*/  LDL.LU R136, [R1+0x40c] ;  /* 0x00040c0001887983 */ /* 0x001ea20000300800 */
[----:B------:R-:W-:-:S03]  /*11160*/  FADD R0, R134, R0 ;  /* 0x0000000086007221 */ /* 0x000fc60000000000 */
[----:B-1----:R-:W3:Y:S04]  /*11170*/  LDL.LU R137, [R1+0x410] ;  /* 0x0004100001897983 */ /* 0x002ee80000300800 */
[----:B------:R-:W4:Y:S04]  /*11180*/  LDL.LU R138, [R1+0x414] ;  /* 0x00041400018a7983 */ /* 0x000f280000300800 */
[----:B------:R0:W-:Y:S04]  /*11190*/  STL [R1+0x408], R0 ;  /* 0x0004080001007387 */ /* 0x0001e80000100800 */
        /* <DEDUP_REMOVED lines=13> */
[----:B0-----:R-:W4:Y:S01]  /*11270*/  LDL.LU R0, [R1+0x44c] ;  /* 0x00044c0001007983 */ /* 0x001f220000300800 */
[----:B--2---:R-:W-:-:S05]  /*11280*/  FADD R136, R135, R136 ;  /* 0x0000008887887221 */ /* 0x004fca0000000000 */
[----:B------:R0:W-:Y:S04]  /*11290*/  STL [R1+0x40c], R136 ;  /* 0x00040c8801007387 */ /* 0x0001e80000100800 */
[----:B0-----:R-:W3:Y:S02]  /*112a0*/  LDL.LU R136, [R1+0x4a4] ;  /* 0x0004a40001887983 */ /* 0x001ee40000300800 */
[----:B---3--:R-:W-:-:S05]  /*112b0*/  FADD R137, R136, R137 ;  /* 0x0000008988897221 */ /* 0x008fca0000000000 */
[----:B------:R0:W-:Y:S04]  /*112c0*/  STL [R1+0x410], R137 ;  /* 0x0004108901007387 */ /* 0x0001e80000100800 */
[----:B0-----:R-:W4:Y:S02]  /*112d0*/  LDL.LU R137, [R1+0x4a0] ;  /* 0x0004a00001897983 */ /* 0x001f240000300800 */
[----:B----4-:R-:W-:-:S05]  /*112e0*/  FADD R138, R137, R138 ;  /* 0x0000008a898a7221 */ /* 0x010fca0000000000 */
[----:B------:R0:W-:Y:S04]  /*112f0*/  STL [R1+0x414], R138 ;  /* 0x0004148a01007387 */ /* 0x0001e80000100800 */
[----:B0-----:R-:W2:Y:S02]  /*11300*/  LDL.LU R138, [R1+0x49c] ;  /* 0x00049c00018a7983 */ /* 0x001ea40000300800 */
[----:B--2---:R-:W-:-:S05]  /*11310*/  FADD R139, R138, R139 ;  /* 0x0000008b8a8b7221 */ /* 0x004fca0000000000 */
        /* <DEDUP_REMOVED lines=37> */
[----:B0-----:R-:W2:Y:S01]  /*11570*/  LDL.LU R151, [R1+0x468] ;  /* 0x0004680001977983 */ /* 0x001ea20000300800 */
[----:B------:R-:W-:Y:S01]  /*11580*/  UMOV UR6, URZ ;  /* 0x0000003f00067c82 */ /* 0x000fe20008000000 */
[----:B--2---:R-:W-:-:S05]  /*11590*/  FADD R0, R0, R151 ;  /* 0x0000009700007221 */ /* 0x004fca0000000000 */
[----:B------:R0:W-:Y:S02]  /*115a0*/  STL [R1+0x44c], R0 ;  /* 0x00044c0001007387 */ /* 0x0001e40000100800 */
.L_x_24:
[----:B------:R-:W-:Y:S05]  /*115b0*/  @!P1 BRA `(.L_x_25) ;  /* 0x0000000000049947 */ /* 0x000fea0003800000 */
[----:B------:R-:W-:Y:S01]  /*115c0*/  BPT.TRAP 0x1 ;  /* 0x000000040000795c */ /* 0x000fe20000300000 */
.L_x_25:
[----:B------:R-:W-:Y:S02]  /*115d0*/  UISETP.GT.U32.AND UP0, UPT, UR13, 0x1, UPT ;  /* 0x000000010d00788c */ /* 0x000fe4000bf04070 */
[----:B------:R-:W-:-:S04]  /*115e0*/  ULEA UR8, UR25, UR12, 0x3 ;  /* 0x0000000c19087291 */ /* 0x000fc8000f8e183f */
[----:B------:R-:W-:Y:S01]  /*115f0*/  UIADD3 UR8, UR8, 0x18, URZ ;  /* 0x0000001808087890 */ /* 0x000fe2000fffe03f */
[----:B------:R-:W-:-:S03]  /*11600*/  PLOP3.LUT P0, PT, PT, PT, UP0, 0x80, 0x0 ;  /* 0x000000000000781c */ /* 0x000fc60003f0f008 */
[----:B------:R-:W-:-:S09]  /*11610*/  UPRMT UR8, URZ, 0x654, UR8 ;  /* 0x000006543f087896 */ /* 0x000fd20008000008 */
[----:B------:R-:W-:Y:S01]  /*11620*/  SYNCS.ARRIVE.TRANS64.RED.A1T0 RZ, [UR8], RZ ;  /* 0x000000ffffff79a7 */ /* 0x000fe20008100408 */
[----:B------:R-:W-:Y:S05]  /*11630*/  @P0 BRA `(.L_x_26) ;  /* 0x0000000000040947 */ /* 0x000fea0003800000 */
[----:B------:R-:W-:Y:S01]  /*11640*/  BPT.TRAP 0x1 ;  /* 0x000000040000795c */ /* 0x000fe20000300000 */
.L_x_26:
[----:B------:R-:W-:Y:S02]  /*11650*/  UISETP.GT.AND UP2, UPT, UR26, 0x1, UPT ;  /* 0x000000011a00788c */ /* 0x000fe4000bf44270 */
[----:B------:R-:W-:Y:S02]  /*11660*/  UIADD3 UR23, UR23, 0x1, URZ ;  /* 0x0000000117177890 */ /* 0x000fe4000fffe03f */
[----:B------:R-:W-:Y:S02]  /*11670*/  UIADD3 UR25, UR25, 0x1, URZ ;  /* 0x0000000119197890 */ /* 0x000fe4000fffe03f */
[----:B------:R-:W-:Y:S01]  /*11680*/  PLOP3.LUT P0, PT, PT, PT, UP2, 0x80, 0x0 ;  /* 0x000000000000781c */ /* 0x000fe20003f0f028 */
[----:B------:R-:W-:Y:S02]  /*11690*/  UISETP.NE.AND UP0, UPT, UR23, 0x3, UPT ;  /* 0x000000031700788c */ /* 0x000fe4000bf05270 */
[----:B------:R-:W-:Y:S02]  /*116a0*/  UIADD3 UR16, UR26, -0x1, URZ ;  /* 0xffffffff1a107890 */ /* 0x000fe4000fffe03f */
[----:B------:R-:W-:-:S02]  /*116b0*/  USEL UR8, URZ, 0x1, UP0 ;  /* 0x000000013f087887 */ /* 0x000fc40008000000 */
[----:B------:R-:W-:Y:S02]  /*116c0*/  UISETP.NE.AND UP1, UPT, UR25, 0x3, UPT ;  /* 0x000000031900788c */ /* 0x000fe4000bf25270 */
[----:B------:R-:W-:Y:S02]  /*116d0*/  ULOP3.LUT UR24, UR24, UR8, URZ, 0x3c, !UPT ;  /* 0x0000000818187292 */ /* 0x000fe4000f8e3c3f */
[----:B------:R-:W-:Y:S02]  /*116e0*/  USEL UR23, UR23, URZ, UP0 ;  /* 0x0000003f17177287 */ /* 0x000fe40008000000 */
[----:B------:R-:W-:Y:S01]  /*116f0*/  USEL UR25, UR25, URZ, UP1 ;  /* 0x0000003f19197287 */ /* 0x000fe20008800000 */
[----:B------:R-:W-:Y:S01]  /*11700*/  UMOV UR8, 0x1 ;  /* 0x0000000100087882 */ /* 0x000fe20000000000 */
[----:B------:R-:W-:Y:S01]  /*11710*/  UMOV UR26, UR16 ;  /* 0x00000010001a7c82 */ /* 0x000fe20008000000 */
[----:B------:R-:W-:Y:S09]  /*11720*/  @P0 BRA `(.L_x_27) ;  /* 0xffffff7400840947 */ /* 0x000ff2000383ffff */
.L_x_19:
[----:B------:R-:W-:-:S04]  /*11730*/  UISETP.NE.AND UP0, UPT, UR6, URZ, UPT ;  /* 0x0000003f0600728c */ /* 0x000fc8000bf05270 */
[----:B------:R-:W-:-:S06]  /*11740*/  USEL UR6, URZ, 0x1, !UP0 ;  /* 0x000000013f067887 */ /* 0x000fcc000c000000 */
[----:B------:R-:W-:-:S13]  /*11750*/  ISETP.NE.AND P0, PT, RZ, UR6, PT ;  /* 0x00000006ff007c0c */ /* 0x000fda000bf05270 */
[----:B------:R-:W-:Y:S05]  /*11760*/  @!P0 BRA `(.L_x_28) ;  /* 0x0000003800188947 */ /* 0x000fea0003800000 */
[----:B------:R1:W-:Y:S04]  /*11770*/  STL [R1+0x620], R41 ;  /* 0x0006202901007387 */ /* 0x0003e80000100800 */
[----:B-1----:R-:W3:Y:S04]  /*11780*/  LDL.LU R41, [R1] ;  /* 0x0000000001297983 */ /* 0x002ee80000300800 */
[----:B------:R1:W-:Y:S04]  /*11790*/  STL [R1+0x61c], R42 ;  /* 0x00061c2a01007387 */ /* 0x0003e80000100800 */
[----:B-1----:R-:W4:Y:S04]  /*117a0*/  LDL.LU R42, [R1+0x4] ;  /* 0x00000400012a7983 */ /* 0x002f280000300800 */
[----:B------:R1:W-:Y:S04]  /*117b0*/  STL [R1+0x618], R43 ;  /* 0x0006182b01007387 */ /* 0x0003e80000100800 */
[----:B-1----:R-:W2:Y:S04]  /*117c0*/  LDL.LU R43, [R1+0x8] ;  /* 0x00000800012b7983 */ /* 0x002ea80000300800 */
        /* <DEDUP_REMOVED lines=146> */
[----:B0-----:R-:W2:Y:S04]  /*120f0*/  LDL.LU R0, [R1+0x204] ;  /* 0x0002040001007983 */ /* 0x001ea80000300800 */
[----:B------:R0:W-:Y:S04]  /*12100*/  STL [R1+0x4f0], R117 ;  /* 0x0004f07501007387 */ /* 0x0001e80000100800 */
        /* <DEDUP_REMOVED lines=68> */
[----:B0-----:R-:W2:Y:S01]  /*12550*/  LDL.LU R151, [R1+0x130] ;  /* 0x0001300001977983 */ /* 0x001ea20000300800 */
[----:B---3-5:R-:W-:Y:S01]  /*12560*/  FADD R2, R41, R2 ;  /* 0x0000000229027221 */ /* 0x028fe20000000000 */
[----:B----4-:R-:W-:Y:S01]  /*12570*/  FADD R3, R42, R3 ;  /* 0x000000032a037221 */ /* 0x010fe20000000000 */
[----:B--2---:R-:W-:Y:S01]  /*12580*/  FADD R4, R43, R4 ;  /* 0x000000042b047221 */ /* 0x004fe20000000000 */
[----:B------:R-:W2:Y:S01]  /*12590*/  LDL.LU R41, [R1+0x620] ;  /* 0x0006200001297983 */ /* 0x000ea20000300800 */
[----:B------:R-:W-:Y:S01]  /*125a0*/  FADD R5, R44, R5 ;  /* 0x000000052c057221 */ /* 0x000fe20000000000 */
[----:B------:R-:W-:-:S02]  /*125b0*/  FADD R6, R45, R6 ;  /* 0x000000062d067221 */ /* 0x000fc40000000000 */
[----:B------:R-:W3:Y:S01]  /*125c0*/  LDL.LU R42, [R1+0x61c] ;  /* 0x00061c00012a7983 */ /* 0x000ee20000300800 */
[----:B------:R-:W-:-:S03]  /*125d0*/  FADD R7, R46, R7 ;  /* 0x000000072e077221 */ /* 0x000fc60000000000 */
[----:B------:R-:W4:Y:S01]  /*125e0*/  LDL.LU R43, [R1+0x618] ;  /* 0x00061800012b7983 */ /* 0x000f220000300800 */
[----:B------:R-:W-:-:S03]  /*125f0*/  FADD R8, R47, R8 ;  /* 0x000000082f087221 */ /* 0x000fc60000000000 */
[----:B------:R-:W2:Y:S01]  /*12600*/  LDL.LU R44, [R1+0x614] ;  /* 0x00061400012c7983 */ /* 0x000ea20000300800 */
[----:B------:R-:W-:-:S03]  /*12610*/  FADD R9, R48, R9 ;  /* 0x0000000930097221 */ /* 0x000fc60000000000 */
        /* <DEDUP_REMOVED lines=133> */
[----:B------:R-:W-:Y:S01]  /*12e70*/  FADD R204, R115, R204 ;  /* 0x000000cc73cc7221 */ /* 0x000fe20000000000 */
[----:B------:R-:W-:Y:S02]  /*12e80*/  FADD R118, R119, R118 ;  /* 0x0000007677767221 */ /* 0x000fe40000000000 */
[----:B------:R-:W2:Y:S01]  /*12e90*/  LDL.LU R112, [R1+0x504] ;  /* 0x0005040001707983 */ /* 0x000ea20000300800 */
[----:B------:R-:W-:-:S03]  /*12ea0*/  FADD R205, R116, R205 ;  /* 0x000000cd74cd7221 */ /* 0x000fc60000000000 */
[----:B------:R-:W2:Y:S01]  /*12eb0*/  LDL.LU R113, [R1+0x500] ;  /* 0x0005000001717983 */ /* 0x000ea20000300800 */
[----:B------:R-:W-:-:S03]  /*12ec0*/  FADD R0, R117, R0 ;  /* 0x0000000075007221 */ /* 0x000fc60000000000 */
[----:B------:R-:W2:Y:S01]  /*12ed0*/  LDL.LU R114, [R1+0x4fc] ;  /* 0x0004fc0001727983 */ /* 0x000ea20000300800 */
[----:B------:R-:W-:-:S03]  /*12ee0*/  FADD R208, R149, R208 ;  /* 0x000000d095d07221 */ /* 0x000fc60000000000 */
[----:B------:R-:W2:Y:S04]  /*12ef0*/  LDL.LU R115, [R1+0x4f8] ;  /* 0x0004f80001737983 */ /* 0x000ea80000300800 */
[----:B------:R-:W2:Y:S01]  /*12f00*/  LDL.LU R116, [R1+0x4f4] ;  /* 0x0004f40001747983 */ /* 0x000ea20000300800 */
[----:B------:R-:W-:Y:S01]  /*12f10*/  FADD R207, R150, R207 ;  /* 0x000000cf96cf7221 */ /* 0x000fe20000000000 */
[----:B------:R-:W-:Y:S01]  /*12f20*/  FADD R206, R151, R206 ;  /* 0x000000ce97ce7221 */ /* 0x000fe20000000000 */
[----:B------:R-:W-:Y:S01]  /*12f30*/  FADD R237, R120, R237 ;  /* 0x000000ed78ed7221 */ /* 0x000fe20000000000 */
[----:B------:R-:W3:Y:S01]  /*12f40*/  LDL.LU R117, [R1+0x1b8] ;  /* 0x0001b80001757983 */ /* 0x000ee20000300800 */
[----:B------:R-:W-:Y:S01]  /*12f50*/  FADD R236, R121, R236 ;  /* 0x000000ec79ec7221 */ /* 0x000fe20000000000 */
[----:B------:R-:W-:Y:S01]  /*12f60*/  FADD R235, R122, R235 ;  /* 0x000000eb7aeb7221 */ /* 0x000fe20000000000 */
[----:B------:R-:W-:Y:S01]  /*12f70*/  FADD R234, R123, R234 ;  /* 0x000000ea7bea7221 */ /* 0x000fe20000000000 */
[----:B------:R-:W3:Y:S01]  /*12f80*/  LDL.LU R149, [R1+0x208] ;  /* 0x0002080001957983 */ /* 0x000ee20000300800 */
[----:B------:R-:W-:Y:S01]  /*12f90*/  FADD R233, R124, R233 ;  /* 0x000000e97ce97221 */ /* 0x000fe20000000000 */
[----:B------:R-:W-:Y:S01]  /*12fa0*/  FADD R232, R125, R232 ;  /* 0x000000e87de87221 */ /* 0x000fe20000000000 */
[----:B------:R-:W-:Y:S01]  /*12fb0*/  FADD R231, R126, R231 ;  /* 0x000000e77ee77221 */ /* 0x000fe20000000000 */
[----:B------:R0:W-:Y:S01]  /*12fc0*/  STL [R1+0x200], R118 ;  /* 0x0002007601007387 */ /* 0x0001e20000100800 */
[----:B------:R-:W-:Y:S01]  /*12fd0*/  FADD R230, R127, R230 ;  /* 0x000000e67fe67221 */ /* 0x000fe20000000000 */
        /* <DEDUP_REMOVED lines=8> */
[----:B0-----:R-:W4:Y:S01]  /*13060*/  LDL.LU R118, [R1+0x1bc] ;  /* 0x0001bc0001767983 */ /* 0x001f220000300800 */
[----:B------:R-:W-:Y:S01]  /*13070*/  FADD R215, R142, R215 ;  /* 0x000000d78ed77221 */ /* 0x000fe20000000000 */
[----:B------:R-:W-:Y:S01]  /*13080*/  FADD R224, R133, R224 ;  /* 0x000000e085e07221 */ /* 0x000fe20000000000 */
[----:B------:R-:W-:Y:S01]  /*13090*/  FADD R214, R143, R214 ;  /* 0x000000d68fd67221 */ /* 0x000fe20000000000 */
[----:B------:R0:W-:Y:S01]  /*130a0*/  STL [R1+0x204], R0 ;  /* 0x0002040001007387 */ /* 0x0001e20000100800 */
[----:B------:R-:W-:Y:S01]  /*130b0*/  FADD R223, R134, R223 ;  /* 0x000000df86df7221 */ /* 0x000fe20000000000 */
[----:B------:R-:W-:Y:S01]  /*130c0*/  FADD R213, R144, R213 ;  /* 0x000000d590d57221 */ /* 0x000fe20000000000 */
[----:B------:R-:W-:Y:S01]  /*130d0*/  FADD R222, R135, R222 ;  /* 0x000000de87de7221 */ /* 0x000fe20000000000 */
[----:B------:R-:W4:Y:S01]  /*130e0*/  LDL.LU R150, [R1+0x20c] ;  /* 0x00020c0001967983 */ /* 0x000f220000300800 */
[----:B------:R-:W-:Y:S01]  /*130f0*/  FADD R212, R145, R212 ;  /* 0x000000d491d47221 */ /* 0x000fe20000000000 */
[----:B------:R-:W-:Y:S01]  /*13100*/  FADD R221, R136, R221 ;  /* 0x000000dd88dd7221 */ /* 0x000fe20000000000 */
[----:B------:R-:W-:Y:S01]  /*13110*/  FADD R211, R146, R211 ;  /* 0x000000d392d37221 */ /* 0x000fe20000000000 */
[----:B------:R-:W2:Y:S01]  /*13120*/  LDL.LU R119, [R1+0x1c0] ;  /* 0x0001c00001777983 */ /* 0x000ea20000300800 */
[----:B------:R-:W-:Y:S01]  /*13130*/  FADD R220, R137, R220 ;  /* 0x000000dc89dc7221 */ /* 0x000fe20000000000 */
[----:B------:R-:W-:Y:S01]  /*13140*/  FADD R210, R147, R210 ;  /* 0x000000d293d27221 */ /* 0x000fe20000000000 */
[----:B------:R-:W-:Y:S01]  /*13150*/  FADD R219, R138, R219 ;  /* 0x000000db8adb7221 */ /* 0x000fe20000000000 */
[----:B------:R-:W2:Y:S01]  /*13160*/  LDL.LU R151, [R1+0x210] ;  /* 0x0002100001977983 */ /* 0x000ea20000300800 */
[----:B------:R-:W-:-:S03]  /*13170*/  FADD R209, R148, R209 ;  /* 0x000000d194d17221 */ /* 0x000fc60000000000 */
[----:B------:R-:W2:Y:S04]  /*13180*/  LDL.LU R120, [R1+0x1c4] ;  /* 0x0001c40001787983 */ /* 0x000ea80000300800 */
[----:B0-----:R-:W2:Y:S04]  /*13190*/  LDL.LU R0, [R1+0x214] ;  /* 0x0002140001007983 */ /* 0x001ea80000300800 */
        /* <DEDUP_REMOVED lines=28> */
[----:B---3--:R-:W-:-:S03]  /*13360*/  FADD R149, R117, R149 ;  /* 0x0000009575957221 */ /* 0x008fc60000000000 */
[----:B------:R-:W3:Y:S04]  /*13370*/  LDL.LU R117, [R1+0x4f0] ;  /* 0x0004f00001757983 */ /* 0x000ee80000300800 */
[----:B------:R0:W-:Y:S04]  /*13380*/  STL [R1+0x208], R149 ;  /* 0x0002089501007387 */ /* 0x0001e80000100800 */
[----:B0-----:R-:W3:Y:S01]  /*13390*/  LDL.LU R149, [R1+0x250] ;  /* 0x0002500001957983 */ /* 0x001ee20000300800 */
[----:B----4-:R-:W-:-:S03]  /*133a0*/  FADD R150, R118, R150 ;  /* 0x0000009676967221 */ /* 0x010fc60000000000 */
[----:B------:R-:W4:Y:S04]  /*133b0*/  LDL.LU R118, [R1+0x4ec] ;  /* 0x0004ec0001767983 */ /* 0x000f280000300800 */
[----:B------:R0:W-:Y:S01]  /*133c0*/  STL [R1+0x20c], R150 ;  /* 0x00020c9601007387 */ /* 0x0001e20000100800 */
[----:B--2---:R-:W-:-:S03]  /*133d0*/  FADD R151, R119, R151 ;  /* 0x0000009777977221 */ /* 0x004fc60000000000 */
[----:B0-----:R-:W2:Y:S04]  /*133e0*/  LDL.LU R150, [R1+0x254] ;  /* 0x0002540001967983 */ /* 0x001ea80000300800 */
[----:B------:R-:W4:Y:S04]  /*133f0*/  LDL.LU R119, [R1+0x4e8] ;  /* 0x0004e80001777983 */ /* 0x000f280000300800 */
[----:B------:R0:W-:Y:S04]  /*13400*/  STL [R1+0x210], R151 ;  /* 0x0002109701007387 */ /* 0x0001e80000100800 */
[----:B0-----:R-:W4:Y:S01]  /*13410*/  LDL.LU R151, [R1+0x258] ;  /* 0x0002580001977983 */ /* 0x001f220000300800 */
[----:B------:R-:W-:Y:S01]  /*13420*/  FADD R0, R120, R0 ;  /* 0x0000000078007221 */ /* 0x000fe20000000000 */
[----:B------:R-:W-:-:S02]  /*13430*/  FADD R122, R121, R122 ;  /* 0x0000007a797a7221 */ /* 0x000fc40000000000 */
[----:B------:R-:W4:Y:S01]  /*13440*/  LDL.LU R120, [R1+0x4e4] ;  /* 0x0004e40001787983 */ /* 0x000f220000300800 */
[----:B------:R-:W-:-:S03]  /*13450*/  FADD R124, R123, R124 ;  /* 0x0000007c7b7c7221 */ /* 0x000fc60000000000 */
[----:B------:R0:W-:Y:S01]  /*13460*/  STL [R1+0x214], R0 ;  /* 0x0002140001007387 */ /* 0x0001e20000100800 */
[----:B------:R-:W-:-:S03]  /*13470*/  FADD R126, R125, R126 ;  /* 0x0000007e7d7e7221 */ /* 0x000fc60000000000 */
[----:B0-----:R-:W4:Y:S04]  /*13480*/  LDL.LU R0, [R1+0x25c] ;  /* 0x00025c0001007983 */ /* 0x001f280000300800 */
[----:B------:R-:W4:Y:S04]  /*13490*/  LDL.LU R121, [R1+0x4e0] ;  /* 0x0004e00001797983 */ /* 0x000f280000300800 */
[----:B------:R0:W-:Y:S01]  /*134a0*/  STL [R1+0x218], R122 ;  /* 0x0002187a01007387 */ /* 0x0001e20000100800 */
[----:B------:R-:W-:Y:S01]  /*134b0*/  FADD R128, R127, R128 ;  /* 0x000000807f807221 */ /* 0x000fe20000000000 */
[----:B------:R-:W-:-:S02]  /*134c0*/  FADD R139, R129, R139 ;  /* 0x0000008b818b7221 */ /* 0x000fc40000000000 */
[----:B0-----:R-:W4:Y:S04]  /*134d0*/  LDL.LU R122, [R1+0x4dc] ;  /* 0x0004dc00017a7983 */ /* 0x001f280000300800 */
[----:B------:R-:W4:Y:S04]  /*134e0*/  LDL.LU R123, [R1+0x4d8] ;  /* 0x0004d800017b7983 */ /* 0x000f280000300800 */
[----:B------:R0:W-:Y:S01]  /*134f0*/  STL [R1+0x21c], R124 ;  /* 0x00021c7c01007387 */ /* 0x0001e20000100800 */
[----:B------:R-:W-:-:S03]  /*13500*/  FADD R140, R130, R140 ;  /* 0x0000008c828c7221 */ /* 0x000fc60000000000 */
        /* <DEDUP_REMOVED lines=34> */
[----:B------:R0:W-:Y:S04]  /*13730*/  STL [R1+0x240], R145 ;  /* 0x0002409101007387 */ /* 0x0001e80000100800 */
[----:B0-----:R-:W4:Y:S04]  /*13740*/  LDL.LU R145, [R1+0x278] ;  /* 0x0002780001917983 */ /* 0x001f280000300800 */
[----:B------:R-:W4:Y:S04]  /*13750*/  LDL.LU R136, [R1+0x4a4] ;  /* 0x0004a40001887983 */ /* 0x000f280000300800 */
[----:B------:R0:W-:Y:S04]  /*13760*/  STL [R1+0x244], R146 ;  /* 0x0002449201007387 */ /* 0x0001e80000100800 */
[----:B0-----:R-:W4:Y:S04]  /*13770*/  LDL.LU R146, [R1+0x27c] ;  /* 0x00027c0001927983 */ /* 0x001f280000300800 */
[----:B------:R-:W4:Y:S04]  /*13780*/  LDL.LU R137, [R1+0x4a0] ;  /* 0x0004a00001897983 */ /* 0x000f280000300800 */
[----:B------:R0:W-:Y:S04]  /*13790*/  STL [R1+0x248], R147 ;  /* 0x0002489301007387 */ /* 0x0001e80000100800 */
[----:B0-----:R-:W4:Y:S04]  /*137a0*/  LDL.LU R147, [R1+0x280] ;  /* 0x0002800001937983 */ /* 0x001f280000300800 */
[----:B------:R-:W4:Y:S01]  /*137b0*/  LDL.LU R138, [R1+0x49c] ;  /* 0x00049c00018a7983 */ /* 0x000f220000300800 */
[----:B---3--:R-:W-:-:S03]  /*137c0*/  FADD R149, R24, R149 ;  /* 0x0000009518957221 */ /* 0x008fc60000000000 */
[----:B------:R0:W-:Y:S04]  /*137d0*/  STL [R1+0x24c], R148 ;  /* 0x00024c9401007387 */ /* 0x0001e80000100800 */
[----:B0-----:R-:W3:Y:S04]  /*137e0*/  LDL.LU R148, [R1+0x284] ;  /* 0x0002840001947983 */ /* 0x001ee80000300800 */
[----:B------:R0:W-:Y:S01]  /*137f0*/  STL [R1+0x250], R149 ;  /* 0x0002509501007387 */ /* 0x0001e20000100800 */
[----:B--2---:R-:W-:-:S03]  /*13800*/  FADD R150, R25, R150 ;  /* 0x0000009619967221 */ /* 0x004fc60000000000 */
[----:B0-----:R-:W2:Y:S04]  /*13810*/  LDL.LU R149, [R1+0x288] ;  /* 0x0002880001957983 */ /* 0x001ea80000300800 */
[----:B------:R0:W-:Y:S04]  /*13820*/  STL [R1+0x254], R150 ;  /* 0x0002549601007387 */ /* 0x0001e80000100800 */
[----:B0-----:R-:W2:Y:S01]  /*13830*/  LDL.LU R150, [R1+0x28c] ;  /* 0x00028c0001967983 */ /* 0x001ea20000300800 */
[----:B----4-:R-:W-:-:S05]  /*13840*/  FADD R151, R26, R151 ;  /* 0x000000971a977221 */ /* 0x010fca0000000000 */
[----:B------:R0:W-:Y:S04]  /*13850*/  STL [R1+0x258], R151 ;  /* 0x0002589701007387 */ /* 0x0001e80000100800 */
[----:B0-----:R-:W4:Y:S01]  /*13860*/  LDL.LU R151, [R1+0x290] ;  /* 0x0002900001977983 */ /* 0x001f220000300800 */
[----:B------:R-:W-:-:S03]  /*13870*/  FADD R0, R27, R0 ;  /* 0x000000001b007221 */ /* 0x000fc60000000000 */
[----:B------:R-:W4:Y:S04]  /*13880*/  LDL.LU R27, [R1+0x2c8] ;  /* 0x0002c800011b7983 */ /* 0x000f280000300800 */
[----:B------:R-:W4:Y:S04]  /*13890*/  LDL.LU R26, [R1+0x2cc] ;  /* 0x0002cc00011a7983 */ /* 0x000f280000300800 */
[----:B------:R-:W4:Y:S04]  /*138a0*/  LDL.LU R25, [R1+0x2d0] ;  /* 0x0002d00001197983 */ /* 0x000f280000300800 */
[----:B------:R0:W-:Y:S04]  /*138b0*/  STL [R1+0x25c], R0 ;  /* 0x00025c0001007387 */ /* 0x0001e80000100800 */
[----:B------:R-:W4:Y:S04]  /*138c0*/  LDL.LU R24, [R1+0x2d4] ;  /* 0x0002d40001187983 */ /* 0x000f280000300800 */
[----:B0-----:R-:W4:Y:S01]  /*138d0*/  LDL.LU R0, [R1+0x2d8] ;  /* 0x0002d80001007983 */ /* 0x001f220000300800 */
[----:B------:R-:W-:-:S05]  /*138e0*/  FADD R139, R28, R139 ;  /* 0x0000008b1c8b7221 */ /* 0x000fca0000000000 */
[----:B------:R0:W-:Y:S04]  /*138f0*/  STL [R1+0x260], R139 ;  /* 0x0002608b01007387 */ /* 0x0001e80000100800 */
[----:B0-----:R-:W4:Y:S01]  /*13900*/  LDL.LU R139, [R1+0x498] ;  /* 0x00049800018b7983 */ /* 0x001f220000300800 */
[----:B------:R-:W-:-:S03]  /*13910*/  FADD R140, R29, R140 ;  /* 0x0000008c1d8c7221 */ /* 0x000fc60000000000 */
[----:B------:R-:W4:Y:S04]  /*13920*/  LDL.LU R28, [R1+0x2c4] ;  /* 0x0002c400011c7983 */ /* 0x000f280000300800 */
        /* <DEDUP_REMOVED lines=30> */
[----:B---3--:R-:W-:-:S03]  /*13b10*/  FADD R148, R37, R148 ;  /* 0x0000009425947221 */ /* 0x008fc60000000000 */
[----:B------:R-:W3:Y:S04]  /*13b20*/  LDL.LU R36, [R1+0x2a4] ;  /* 0x0002a40001247983 */ /* 0x000ee80000300800 */
[----:B------:R0:W-:Y:S01]  /*13b30*/  STL [R1+0x284], R148 ;  /* 0x0002849401007387 */ /* 0x0001e20000100800 */
[----:B--2---:R-:W-:-:S03]  /*13b40*/  FADD R149, R38, R149 ;  /* 0x0000009526957221 */ /* 0x004fc60000000000 */
[----:B0-----:R-:W2:Y:S04]  /*13b50*/  LDL.LU R148, [R1+0x474] ;  /* 0x0004740001947983 */ /* 0x001ea80000300800 */
[----:B------:R-:W2:Y:S04]  /*13b60*/  LDL.LU R37, [R1+0x2a0] ;  /* 0x0002a00001257983 */ /* 0x000ea80000300800 */
[----:B------:R0:W-:Y:S01]  /*13b70*/  STL [R1+0x288], R149 ;  /* 0x0002889501007387 */ /* 0x0001e20000100800 */
[----:B------:R-:W-:-:S03]  /*13b80*/  FADD R150, R39, R150 ;  /* 0x0000009627967221 */ /* 0x000fc60000000000 */
[----:B0-----:R-:W2:Y:S04]  /*13b90*/  LDL.LU R149, [R1+0x470] ;  /* 0x0004700001957983 */ /* 0x001ea80000300800 */
[----:B------:R-:W2:Y:S04]  /*13ba0*/  LDL.LU R38, [R1+0x29c] ;  /* 0x00029c0001267983 */ /* 0x000ea80000300800 */
[----:B------:R0:W-:Y:S01]  /*13bb0*/  STL [R1+0x28c], R150 ;  /* 0x00028c9601007387 */ /* 0x0001e20000100800 */
[----:B----4-:R-:W-:-:S03]  /*13bc0*/  FADD R151, R40, R151 ;  /* 0x0000009728977221 */ /* 0x010fc60000000000 */
[----:B0-----:R-:W4:Y:S04]  /*13bd0*/  LDL.LU R150, [R1+0x46c] ;  /* 0x00046c0001967983 */ /* 0x001f280000300800 */
[----:B------:R-:W4:Y:S04]  /*13be0*/  LDL.LU R39, [R1+0x298] ;  /* 0x0002980001277983 */ /* 0x000f280000300800 */
[----:B------:R0:W-:Y:S04]  /*13bf0*/  STL [R1+0x290], R151 ;  /* 0x0002909701007387 */ /* 0x0001e80000100800 */
[----:B0-----:R-:W4:Y:S04]  /*13c00*/  LDL.LU R151, [R1+0x468] ;  /* 0x0004680001977983 */ /* 0x001f280000300800 */
[----:B------:R-:W4:Y:S01]  /*13c10*/  LDL.LU R40, [R1+0x294] ;  /* 0x0002940001287983 */ /* 0x000f220000300800 */
        /* <DEDUP_REMOVED lines=13> */
[----:B---3--:R-:W-:Y:S01]  /*13cf0*/  FADD R36, R45, R36 ;  /* 0x000000242d247221 */ /* 0x008fe20000000000 */
[----:B--2---:R-:W-:Y:S01]  /*13d00*/  FADD R37, R44, R37 ;  /* 0x000000252c257221 */ /* 0x004fe20000000000 */
[----:B------:R-:W-:Y:S01]  /*13d10*/  FADD R38, R43, R38 ;  /* 0x000000262b267221 */ /* 0x000fe20000000000 */
[----:B----4-:R-:W-:Y:S01]  /*13d20*/  FADD R39, R42, R39 ;  /* 0x000000272a277221 */ /* 0x010fe20000000000 */
[----:B------:R-:W-:-:S05]  /*13d30*/  FADD R40, R41, R40 ;  /* 0x0000002829287221 */ /* 0x000fca0000000000 */
[----:B------:R0:W-:Y:S04]  /*13d40*/  STL [R1+0x294], R40 ;  /* 0x0002942801007387 */ /* 0x0001e80000100800 */
        /* <DEDUP_REMOVED lines=14> */
[----:B------:R-:W4:Y:S04]  /*13e30*/  LDL.LU R53, [R1+0x2dc] ;  /* 0x0002dc0001357983 */ /* 0x000f280000300800 */
[----:B------:R4:W-:Y:S04]  /*13e40*/  STL [R1+0x2d0], R25 ;  /* 0x0002d01901007387 */ /* 0x0009e80000100800 */
[----:B------:R-:W4:Y:S04]  /*13e50*/  LDL.LU R52, [R1+0x2e0] ;  /* 0x0002e00001347983 */ /* 0x000f280000300800 */
[----:B------:R4:W-:Y:S04]  /*13e60*/  STL [R1+0x2d4], R24 ;  /* 0x0002d41801007387 */ /* 0x0009e80000100800 */
        /* <DEDUP_REMOVED lines=14> */
[----:B--2---:R-:W2:Y:S04]  /*13f50*/  LDL.LU R38, [R1+0x318] ;  /* 0x0003180001267983 */ /* 0x004ea80000300800 */
        /* <DEDUP_REMOVED lines=14> */
[----:B------:R-:W4:Y:S01]  /*14040*/  LDL.LU R0, [R1+0x354] ;  /* 0x0003540001007983 */ /* 0x000f220000300800 */
[----:B------:R-:W-:Y:S01]  /*14050*/  FADD R53, R59, R53 ;  /* 0x000000353b357221 */ /* 0x000fe20000000000 */
        /* <DEDUP_REMOVED lines=242> */
[----:B------:R-:W-:Y:S01]  /*14f80*/  FADD R24, R150, R24 ;  /* 0x0000001896187221 */ /* 0x000fe20000000000 */
[----:B------:R-:W-:-:S05]  /*14f90*/  FADD R0, R0, R151 ;  /* 0x0000009700007221 */ /* 0x000fca0000000000 */
[----:B------:R1:W-:Y:S04]  /*14fa0*/  STL [R1+0x44c], R0 ;  /* 0x00044c0001007387 */ /* 0x0003e80000100800 */
[----:B------:R1:W-:Y:S04]  /*14fb0*/  STL [R1+0x444], R25 ;  /* 0x0004441901007387 */ /* 0x0003e80000100800 */
[----:B------:R1:W-:Y:S02]  /*14fc0*/  STL [R1+0x448], R24 ;  /* 0x0004481801007387 */ /* 0x0003e40000100800 */
.L_x_28:
[----:B01----:R-:W0:Y:S02]  /*14fd0*/  LDC R0, c[0x0][0x28c] ;  /* 0x0000a300ff007b82 */ /* 0x003e240000000800 */
[----:B0-----:R-:W-:-:S13]  /*14fe0*/  ISETP.GE.AND P0, PT, R0, 0x1, PT ;  /* 0x000000010000780c */ /* 0x001fda0003f06270 */
[----:B------:R-:W-:Y:S05]  /*14ff0*/  @!P0 BRA `(.L_x_29) ;  /* 0x0000000000488947 */ /* 0x000fea0003800000 */
[----:B------:R-:W-:-:S06]  /*15000*/  UISETP.NE.AND UP0, UPT, UR22, 0x3, UPT ;  /* 0x000000031600788c */ /* 0x000fcc000bf05270 */
[----:B------:R-:W-:-:S13]  /*15010*/  PLOP3.LUT P0, PT, PT, PT, UP0, 0x80, 0x0 ;  /* 0x000000000000781c */ /* 0x000fda0003f0f008 */
[----:B------:R-:W-:Y:S05]  /*15020*/  @!P0 BRA `(.L_x_30) ;  /* 0x0000000000048947 */ /* 0x000fea0003800000 */
[----:B------:R-:W-:Y:S01]  /*15030*/  BPT.TRAP 0x1 ;  /* 0x000000040000795c */ /* 0x000fe20000300000 */
.L_x_30:
[----:B------:R-:W-:-:S04]  /*15040*/  UISETP.LT.AND UP0, UPT, UR10, 0x1, UPT ;  /* 0x000000010a00788c */ /* 0x000fc8000bf01270 */
[----:B------:R-:W-:Y:S02]  /*15050*/  USEL UR8, UR10, 0x1, UP0 ;  /* 0x000000010a087887 */ /* 0x000fe40008000000 */
[----:B------:R-:W-:Y:S02]  /*15060*/  UISETP.GT.U32.AND UP0, UPT, UR13, 0x1, UPT ;  /* 0x000000010d00788c */ /* 0x000fe4000bf04070 */
[----:B------:R-:W-:-:S04]  /*15070*/  UIADD3 UR8, UR5, UR10, -UR8 ;  /* 0x0000000a05087290 */ /* 0x000fc8000fffe808 */
[----:B------:R-:W-:Y:S01]  /*15080*/  UIMAD.WIDE.U32 UR6, UR8, -0x55555555, URZ ;  /* 0xaaaaaaab080678a5 */ /* 0x000fe2000f8e003f */
[----:B------:R-:W-:-:S03]  /*15090*/  PLOP3.LUT P0, PT, PT, PT, UP0, 0x80, 0x0 ;  /* 0x000000000000781c */ /* 0x000fc60003f0f008 */
[----:B------:R-:W-:-:S04]  /*150a0*/  USHF.R.U32.HI UR6, URZ, 0x1, UR7 ;  /* 0x000000013f067899 */ /* 0x000fc80008011607 */
[----:B------:R-:W-:-:S04]  /*150b0*/  UIMAD UR8, UR6, -0x3, UR8 ;  /* 0xfffffffd060878a4 */ /* 0x000fc8000f8e0208 */
[----:B------:R-:W-:-:S04]  /*150c0*/  ULEA UR8, UR8, UR12, 0x3 ;  /* 0x0000000c08087291 */ /* 0x000fc8000f8e183f */
[----:B------:R-:W-:-:S04]  /*150d0*/  UIADD3 UR8, UR8, 0x18, URZ ;  /* 0x0000001808087890 */ /* 0x000fc8000fffe03f */
[----:B------:R-:W-:-:S09]  /*150e0*/  UPRMT UR8, URZ, 0x654, UR8 ;  /* 0x000006543f087896 */ /* 0x000fd20008000008 */
[----:B------:R-:W-:Y:S01]  /*150f0*/  SYNCS.ARRIVE.TRANS64.RED.A1T0 RZ, [UR8], RZ ;  /* 0x000000ffffff79a7 */ /* 0x000fe20008100408 */
[----:B------:R-:W-:Y:S05]  /*15100*/  @P0 BRA `(.L_x_29) ;  /* 0x0000000000040947 */ /* 0x000fea0003800000 */
[----:B------:R-:W-:Y:S01]  /*15110*/  BPT.TRAP 0x1 ;  /* 0x000000040000795c */ /* 0x000fe20000300000 */
.L_x_29:
[----:B------:R-:W3:Y:S01]  /*15120*/  LDL.LU R28, [R1+0x45c] ;  /* 0x00045c00011c7983 */ /* 0x000ee20000300800 */
[----:B------:R-:W0:Y:S01]  /*15130*/  LDC R25, c[0x0][0x288] ;  /* 0x0000a200ff197b82 */ /* 0x000e220000000800 */
[----:B------:R-:W1:Y:S01]  /*15140*/  S2R R27, SR_TID.X ;  /* 0x00000000001b7919 */ /* 0x000e620000002100 */
[----:B------:R-:W-:Y:S01]  /*15150*/  UIADD3 UR8, UR10, UR5, URZ ;  /* 0x000000050a087290 */ /* 0x000fe2000fffe03f */
[----:B------:R-:W-:Y:S01]  /*15160*/  ULDC UR6, c[0x0][0x284] ;  /* 0x0000a10000067ab9 */ /* 0x000fe20000000800 */
[----:B------:R-:W4:Y:S01]  /*15170*/  LDL.LU R26, [R1+0x458] ;  /* 0x00045800011a7983 */ /* 0x000f220000300800 */
[----:B------:R-:W-:Y:S01]  /*15180*/  USHF.R.S32.HI UR11, URZ, 0x1f, UR9 ;  /* 0x0000001f3f0b7899 */ /* 0x000fe20008011409 */
[----:B------:R-:W-:Y:S01]  /*15190*/  IMAD.MOV.U32 R41, RZ, RZ, -0x1 ;  /* 0xffffffffff297424 */ /* 0x000fe200078e00ff */
[----:B------:R-:W-:Y:S01]  /*151a0*/  UISETP.GT.U32.AND UP0, UPT, UR8, 0x2, UPT ;  /* 0x000000020800788c */ /* 0x000fe2000bf04070 */
[----:B------:R-:W-:Y:S01]  /*151b0*/  ULDC.64 UR16, c[0x0][0x5d0] ;  /* 0x0001740000107ab9 */ /* 0x000fe20000000a00 */
[----:B------:R-:W-:-:S02]  /*151c0*/  UISETP.GE.U32.AND UP1, UPT, UR10, 0x3, UPT ;  /* 0x000000030a00788c */ /* 0x000fc4000bf26070 */
[----:B------:R-:W-:Y:S02]  /*151d0*/  UIMAD UR5, UR11, UR16, URZ ;  /* 0x000000100b0572a4 */ /* 0x000fe4000f8e023f */
[----:B------:R-:W-:Y:S01]  /*151e0*/  UISETP.LT.U32.AND UP0, UPT, UR10, 0x3, UP0 ;  /* 0x000000030a00788c */ /* 0x000fe20008701070 */
[C---:B-1----:R-:W-:Y:S01]  /*151f0*/  LOP3.LUT R24, R27.reuse, 0x3, RZ, 0xc0, !PT ;  /* 0x000000031b187812 */ /* 0x042fe200078ec0ff */
[----:B------:R-:W-:Y:S01]  /*15200*/  IMAD.SHL.U32 R32, R27, 0x2, RZ ;  /* 0x000000021b207824 */ /* 0x000fe200078e00ff */
[----:B------:R-:W-:-:S03]  /*15210*/  SHF.R.U32.HI R34, RZ, 0x7, R27 ;  /* 0x00000007ff227819 */ /* 0x000fc6000001161b */
[----:B0-----:R-:W-:Y:S01]  /*15220*/  IMAD R24, R24, -0x2, R25 ;  /* 0xfffffffe18187824 */ /* 0x001fe200078e0219 */
[----:B------:R-:W-:Y:S02]  /*15230*/  LOP3.LUT R34, R34, 0x1, RZ, 0xc0, !PT ;  /* 0x0000000122227812 */ /* 0x000fe400078ec0ff */
[----:B------:R-:W-:-:S03]  /*15240*/  LOP3.LUT R32, R32, 0x6, RZ, 0xc0, !PT ;  /* 0x0000000620207812 */ /* 0x000fc600078ec0ff */
[----:B------:R-:W-:Y:S02]  /*15250*/  IMAD.SHL.U32 R35, R34, 0x40, RZ ;  /* 0x0000004022237824 */ /* 0x000fe400078e00ff */
[----:B---3--:R-:W-:-:S04]  /*15260*/  IMAD.WIDE R36, R28, 0x100, RZ ;  /* 0x000001001c247825 */ /* 0x008fc800078e02ff */
[----:B----4-:R-:W-:Y:S01]  /*15270*/  IMAD.SHL.U32 R0, R26, 0x100, RZ ;  /* 0x000001001a007824 */ /* 0x010fe200078e00ff */
[----:B------:R-:W-:Y:S01]  /*15280*/  PRMT R32, R32, 0x6540, R26 ;  /* 0x0000654020207816 */ /* 0x000fe2000000001a */
[----:B------:R-:W-:-:S03]  /*15290*/  IMAD.U32 R26, RZ, RZ, UR16 ;  /* 0x00000010ff1a7e24 */ /* 0x000fc6000f8e00ff */
[----:B------:R-:W-:Y:S01]  /*152a0*/  ISETP.GE.AND P0, PT, R0, R25, PT ;  /* 0x000000190000720c */ /* 0x000fe20003f06270 */
[----:B------:R-:W-:Y:S01]  /*152b0*/  IMAD.IADD R0, R24, 0x1, -R0 ;  /* 0x0000000118007824 */ /* 0x000fe200078e0a00 */
[----:B------:R-:W-:Y:S02]  /*152c0*/  SHF.R.U32.HI R24, RZ, 0x2, R27 ;  /* 0x00000002ff187819 */ /* 0x000fe4000001161b */
[----:B------:R-:W-:Y:S02]  /*152d0*/  LOP3.LUT R25, R27, 0x60, RZ, 0xc0, !PT ;  /* 0x000000601b197812 */ /* 0x000fe400078ec0ff */
[----:B------:R-:W-:Y:S02]  /*152e0*/  LOP3.LUT R24, R24, 0x7, RZ, 0xc0, !PT ;  /* 0x0000000718187812 */ /* 0x000fe400078ec0ff */
[----:B------:R-:W-:Y:S02]  /*152f0*/  SHF.R.U32.HI R25, RZ, 0x1, R25 ;  /* 0x00000001ff197819 */ /* 0x000fe40000011619 */
[----:B------:R-:W-:-:S02]  /*15300*/  LOP3.LUT R35, R35, 0x40, R24, 0xe2, !PT ;  /* 0x0000004023237812 */ /* 0x000fc400078ee218 */
[----:B------:R-:W-:Y:S02]  /*15310*/  IADD3 R24, RZ, -R25, -R24 ;  /* 0x80000019ff187210 */ /* 0x000fe40007ffe818 */
[----:B------:R-:W-:Y:S02]  /*15320*/  SHF.R.S32.HI R33, RZ, 0x1f, R32 ;  /* 0x0000001fff217819 */ /* 0x000fe40000011420 */
[----:B------:R-:W-:Y:S01]  /*15330*/  LOP3.LUT R35, R36, R35, R25, 0xfe, !PT ;  /* 0x0000002324237212 */ /* 0x000fe200078efe19 */
[----:B------:R-:W-:Y:S02]  /*15340*/  IMAD R34, R34, -0x40, R24 ;  /* 0xffffffc022227824 */ /* 0x000fe400078e0218 */
[----:B------:R-:W-:Y:S02]  /*15350*/  IMAD.SHL.U32 R24, R28, 0x100, RZ ;  /* 0x000001001c187824 */ /* 0x000fe400078e00ff */
[----:B------:R-:W-:-:S03]  /*15360*/  IMAD.WIDE.U32 R26, R26, UR9, R32 ;  /* 0x000000091a1a7c25 */ /* 0x000fc6000f8e0020 */
[C---:B------:R-:W-:Y:S02]  /*15370*/  IADD3 R34, -R24.reuse, UR6, R34 ;  /* 0x0000000618227c10 */ /* 0x040fe4000fffe122 */
[----:B------:R-:W-:Y:S01]  /*15380*/  ISETP.GE.OR P0, PT, R24, UR6, P0 ;  /* 0x0000000618007c0c */ /* 0x000fe20008706670 */
[----:B------:R-:W-:-:S04]  /*15390*/  UIMAD.WIDE.U32 UR6, UR8, -0x55555555, URZ ;  /* 0xaaaaaaab080678a5 */ /* 0x000fc8000f8e003f */
[----:B------:R-:W-:Y:S02]  /*153a0*/  USHF.R.U32.HI UR6, URZ, 0x1, UR7 ;  /* 0x000000013f067899 */ /* 0x000fe40008011607 */
[----:B------:R-:W-:Y:S02]  /*153b0*/  UIMAD UR7, UR9, UR17, UR5 ;  /* 0x00000011090772a4 */ /* 0x000fe4000f8e0205 */
[----:B------:R-:W-:-:S04]  /*153c0*/  USEL UR5, URZ, 0x1, !UP0 ;  /* 0x000000013f057887 */ /* 0x000fc8000c000000 */
[----:B------:R-:W-:Y:S01]  /*153d0*/  ULOP3.LUT UR4, UR4, UR5, URZ, 0x3c, !UPT ;  /* 0x0000000504047292 */ /* 0x000fe2000f8e3c3f */
[----:B------:R-:W-:Y:S01]  /*153e0*/  VIADD R27, R27, UR7 ;  /* 0x000000071b1b7c36 */ /* 0x000fe20008000000 */
[----:B------:R-:W-:Y:S02]  /*153f0*/  UIMAD UR5, UR6, -0x3, UR8 ;  /* 0xfffffffd060578a4 */ /* 0x000fe4000f8e0208 */
[----:B------:R-:W-:Y:S01]  /*15400*/  @UP1 ULOP3.LUT UR4, UR4, 0x1, UR6, 0x78, !UPT ;  /* 0x0000000104041892 */ /* 0x000fe2000f8e7806 */
[----:B------:R-:W-:Y:S11]  /*15410*/  @P0 BRA `(.L_x_31) ;  /* 0x0000012400ac0947 */ /* 0x000ff60003800000 */
[----:B------:R-:W0:Y:S01]  /*15420*/  LDC.64 R28, c[0x0][0x5c8] ;  /* 0x00017200ff1c7b82 */ /* 0x000e220000000a00 */
[----:B------:R-:W-:Y:S01]  /*15430*/  ULDC.64 UR6, c[0x0][0x5c0] ;  /* 0x0001700000067ab9 */ /* 0x000fe20000000a00 */
[----:B------:R-:W-:Y:S01]  /*15440*/  BSSY B0, `(.L_x_31) ;  /* 0x0001268000007945 */ /* 0x000fe20003800000 */
[-C--:B0-----:R-:W-:Y:S01]  /*15450*/  IMAD R24, R37, R28.reuse, RZ ;  /* 0x0000001c25187224 */ /* 0x081fe200078e02ff */
[----:B------:R-:W-:Y:S01]  /*15460*/  SHF.L.U64.HI R38, R28, 0x3, R29 ;  /* 0x000000031c267819 */ /* 0x000fe2000001021d */
[----:B------:R-:W-:-:S04]  /*15470*/  IMAD.WIDE.U32 R26, R35, R28, R26 ;  /* 0x0000001c231a7225 */ /* 0x000fc800078e001a */
[----:B------:R-:W-:Y:S01]  /*15480*/  IMAD R24, R35, R29, R24 ;  /* 0x0000001d23187224 */ /* 0x000fe200078e0218 */
[C---:B------:R-:W-:Y:S01]  /*15490*/  LEA R30, P2, R28.reuse, R26, 0x7 ;  /* 0x0000001a1c1e7211 */ /* 0x040fe200078438ff */
[----:B------:R-:W-:Y:S02]  /*154a0*/  IMAD.SHL.U32 R25, R28, 0x8, RZ ;  /* 0x000000081c197824 */ /* 0x000fe400078e00ff */
[----:B------:R-:W-:Y:S01]  /*154b0*/  IMAD.IADD R27, R27, 0x1, R24 ;  /* 0x000000011b1b7824 */ /* 0x000fe200078e0218 */
[C---:B------:R-:W-:Y:S02]  /*154c0*/  IADD3 R24, P5, R26.reuse, UR6, RZ ;  /* 0x000000061a187c10 */ /* 0x040fe4000ffbe0ff */
[----:B------:R-:W-:Y:S02]  /*154d0*/  IADD3 R26, P0, P1, R26, UR6, R25 ;  /* 0x000000061a1a7c10 */ /* 0x000fe4000f91e019 */
[----:B------:R-:W-:Y:S02]  /*154e0*/  LEA.HI.X R31, R28, R27, R29, 0x7, P2 ;  /* 0x0000001b1c1f7211 */ /* 0x000fe400010f3c1d */
[----:B------:R-:W-:-:S02]  /*154f0*/  IADD3 R28, P2, P3, R30, UR6, R25 ;  /* 0x000000061e1c7c10 */ /* 0x000fc4000fb5e019 */
[----:B------:R-:W-:Y:S02]  /*15500*/  IADD3.X R25, R27, UR7, RZ, P5, !PT ;  /* 0x000000071b197c10 */ /* 0x000fe4000affe4ff */
[----:B------:R-:W-:Y:S02]  /*15510*/  FSETP.NEU.AND P5, PT, RZ, UR21, PT ;  /* 0x00000015ff007c0b */ /* 0x000fe4000bfad000 */
[----:B------:R-:W-:Y:S02]  /*15520*/  IADD3 R30, P6, R30, UR6, RZ ;  /* 0x000000061e1e7c10 */ /* 0x000fe4000ffde0ff */
[--C-:B------:R-:W-:Y:S02]  /*15530*/  IADD3.X R29, R31, UR7, R38.reuse, P2, P3 ;  /* 0x000000071f1d7c10 */ /* 0x100fe400097e6426 */
[----:B------:R-:W-:Y:S02]  /*15540*/  IADD3.X R27, R27, UR7, R38, P0, P1 ;  /* 0x000000071b1b7c10 */ /* 0x000fe400087e2426 */
[----:B------:R-:W-:-:S05]  /*15550*/  IADD3.X R31, R31, UR7, RZ, P6, !PT ;  /* 0x000000071f1f7c10 */ /* 0x000fca000b7fe4ff */
[----:B------:R-:W-:Y:S05]  /*15560*/  @!P5 BRA `(.L_x_32) ;  /* 0x000000d800f4d947 */ /* 0x000fea0003800000 */
[----:B------:R-:W-:Y:S01]  /*15570*/  ULDC.64 UR6, c[0x0][0x5b8] ;  /* 0x00016e0000067ab9 */ /* 0x000fe20000000a00 */
[----:B------:R-:W-:Y:S01]  /*15580*/  BSSY B1, `(.L_x_33) ;  /* 0x0000013000017945 */ /* 0x000fe20003800000 */
[----:B------:R-:W-:Y:S01]  /*15590*/  IMAD.U32 R38, RZ, RZ, UR6 ;  /* 0x00000006ff267e24 */ /* 0x000fe2000f8e00ff */
[----:B------:R-:W-:-:S03]  /*155a0*/  UIMAD UR6, UR11, UR6, URZ ;  /* 0x000000060b0672a4 */ /* 0x000fc6000f8e023f */
[----:B------:R-:W-:Y:S01]  /*155b0*/  IMAD.WIDE.U32 R32, R38, UR9, R32 ;  /* 0x0000000926207c25 */ /* 0x000fe2000f8e0020 */
[----:B------:R-:W-:-:S03]  /*155c0*/  UIMAD UR6, UR9, UR7, UR6 ;  /* 0x00000007090672a4 */ /* 0x000fc6000f8e0206 */
[----:B------:R-:W-:Y:S01]  /*155d0*/  IMAD.MOV.U32 R38, RZ, RZ, R32 ;  /* 0x000000ffff267224 */ /* 0x000fe200078e0020 */
[----:B------:R-:W-:Y:S02]  /*155e0*/  ULDC.64 UR8, c[0x0][0x5a8] ;  /* 0x00016a0000087ab9 */ /* 0x000fe40000000a00 */
[----:B------:R-:W-:Y:S01]  /*155f0*/  VIADD R39, R33, UR6 ;  /* 0x0000000621277c36 */ /* 0x000fe20008000000 */
[----:B------:R-:W-:Y:S02]  /*15600*/  ULDC.64 UR6, c[0x0][0x5b0] ;  /* 0x00016c0000067ab9 */ /* 0x000fe40000000a00 */
[----:B------:R-:W-:Y:S02]  /*15610*/  IMAD R40, R37, UR6, RZ ;  /* 0x0000000625287c24 */ /* 0x000fe4000f8e02ff */
[----:B------:R-:W-:-:S04]  /*15620*/  IMAD.WIDE.U32 R32, R35, UR6, R38 ;  /* 0x0000000623207c25 */ /* 0x000fc8000f8e0026 */
[----:B------:R-:W-:Y:S01]  /*15630*/  IMAD R40, R35, UR7, R40 ;  /* 0x0000000723287c24 */ /* 0x000fe2000f8e0228 */
[----:B------:R-:W-:-:S04]  /*15640*/  IADD3 R32, P0, R32, UR8, RZ ;  /* 0x0000000820207c10 */ /* 0x000fc8000ff1e0ff */
[--C-:B------:R-:W-:Y:S02]  /*15650*/  IADD3.X R33, R33, UR9, R40.reuse, P0, !PT ;  /* 0x0000000921217c10 */ /* 0x100fe400087fe428 */
[----:B------:R-:W-:Y:S02]  /*15660*/  ISETP.GE.AND P0, PT, R34, 0x1, PT ;  /* 0x000000012200780c */ /* 0x000fe40003f06270 */
[----:B------:R-:W-:Y:S02]  /*15670*/  PRMT R40, RZ, 0x7610, R40 ;  /* 0x00007610ff287816 */ /* 0x000fe40000000028 */
[----:B------:R-:W-:-:S13]  /*15680*/  ISETP.LT.OR P1, PT, R0, 0x1, !P0 ;  /* 0x000000010000780c */ /* 0x000fda0004721670 */
[----:B------:R-:W-:Y:S05]  /*15690*/  @P1 BRA `(.L_x_34) ;  /* 0x0000000000041947 */ /* 0x000fea0003800000 */
[----:B------:R0:W5:Y:S02]  /*156a0*/  LDG.E.U8 R40, desc[UR14][R32.64] ;  /* 0x0000000e20287981 */ /* 0x000164000c1e1100 */
.L_x_34:
[----:B------:R-:W-:Y:S05]  /*156b0*/  BSYNC B1 ;  /* 0x0000000000017941 */ /* 0x000fea0003800000 */
.L_x_33:
[----:B-----5:R-:W-:Y:S01]  /*156c0*/  LOP3.LUT R40, R40, 0xff, RZ, 0xc0, !PT ;  /* 0x000000ff28287812 */ /* 0x020fe200078ec0ff */
[----:B------:R-:W-:Y:S03]  /*156d0*/  BSSY B1, `(.L_x_35) ;  /* 0x000000b000017945 */ /* 0x000fe60003800000 */
[----:B------:R-:W-:-:S05]  /*156e0*/  F2FP.F16.E4M3.UNPACK_B R40, R40 ;  /* 0x00000028ff28723e */ /* 0x000fca00020006ff */
[----:B------:R-:W-:-:S05]  /*156f0*/  HADD2.F32 R40, -RZ, R40.H0_H0 ;  /* 0x20000028ff287230 */ /* 0x000fca0000004100 */
[----:B------:R-:W-:-:S04]  /*15700*/  FMUL R40, R40, UR21 ;  /* 0x0000001528287c20 */ /* 0x000fc80008400000 */
[----:B------:R-:W-:-:S05]  /*15710*/  FFMA R2, R2, UR20, R40 ;  /* 0x0000001402027c23 */ /* 0x000fca0008000028 */
[----:B------:R-:W-:-:S05]  /*15720*/  F2FP.SATFINITE.E4M3.F32.PACK_AB_MERGE_C R2, RZ, R2, RZ ;  /* 0x00000002ff02723e */ /* 0x000fca00048070ff */
[----:B------:R1:W-:Y:S01]  /*15730*/  @!P1 STG.E.U8 desc[UR14][R24.64], R2 ;  /* 0x0000000218009986 */ /* 0x0003e2000c10110e */
[----:B------:R-:W-:Y:S02]  /*15740*/  ISETP.LT.OR P1, PT, R0, 0x2, !P0 ;  /* 0x000000020000780c */ /* 0x000fe40004721670 */
[----:B-1----:R-:W-:-:S11]  /*15750*/  PRMT R2, RZ, 0x7610, R2 ;  /* 0x00007610ff027816 */ /* 0x002fd60000000002 */
[----:B------:R-:W-:Y:S05]  /*15760*/  @P1 BRA `(.L_x_36) ;  /* 0x0000000000041947 */ /* 0x000fea0003800000 */
[----:B------:R1:W5:Y:S02]  /*15770*/  LDG.E.U8 R2, desc[UR14][R32.64+0x1] ;  /* 0x0000010e20027981 */ /* 0x000364000c1e1100 */
.L_x_36:
[----:B------:R-:W-:Y:S05]  /*15780*/  BSYNC B1 ;  /* 0x0000000000017941 */ /* 0x000fea0003800000 */
.L_x_35:
        /* <DEDUP_REMOVED lines=8> */
[----:B------:R-:W-:-:S05]  /*15810*/  IADD3 R2, P1, R35, 0x8, RZ ;  /* 0x0000000823027810 */ /* 0x000fca0007f3e0ff */
[----:B---3--:R-:W-:-:S04]  /*15820*/  IMAD.X R3, RZ, RZ, R37, P1 ;  /* 0x000000ffff037224 */ /* 0x008fc800008e0625 */
[----:B------:R-:W-:-:S04]  /*15830*/  IMAD R3, R3, UR6, RZ ;  /* 0x0000000603037c24 */ /* 0x000fc8000f8e02ff */
[C---:B------:R-:W-:Y:S02]  /*15840*/  IMAD R40, R2.reuse, UR7, R3 ;  /* 0x0000000702287c24 */ /* 0x040fe4000f8e0203 */
[----:B------:R-:W-:-:S03]  /*15850*/  IMAD.WIDE.U32 R2, R2, UR6, R38 ;  /* 0x0000000602027c25 */ /* 0x000fc6000f8e0026 */
[----:B------:R-:W-:-:S04]  /*15860*/  IADD3 R2, P1, R2, UR8, RZ ;  /* 0x0000000802027c10 */ /* 0x000fc8000ff3e0ff */
[--C-:B------:R-:W-:Y:S02]  /*15870*/  IADD3.X R3, R3, UR9, R40.reuse, P1, !PT ;  /* 0x0000000903037c10 */ /* 0x100fe40008ffe428 */
[----:B------:R-:W-:Y:S02]  /*15880*/  ISETP.GE.AND P1, PT, R34, 0x9, PT ;  /* 0x000000092200780c */ /* 0x000fe40003f26270 */
[----:B------:R-:W-:Y:S02]  /*15890*/  PRMT R40, RZ, 0x7610, R40 ;  /* 0x00007610ff287816 */ /* 0x000fe40000000028 */
[----:B------:R-:W-:-:S13]  /*158a0*/  ISETP.LT.OR P2, PT, R0, 0x1, !P1 ;  /* 0x000000010000780c */ /* 0x000fda0004f41670 */
[----:B------:R-:W-:Y:S05]  /*158b0*/  @P2 BRA `(.L_x_38) ;  /* 0x0000000000042947 */ /* 0x000fea0003800000 */
[----:B------:R3:W5:Y:S02]  /*158c0*/  LDG.E.U8 R40, desc[UR14][R2.64] ;  /* 0x0000000e02287981 */ /* 0x000764000c1e1100 */
.L_x_38:
[----:B------:R-:W-:Y:S05]  /*158d0*/  BSYNC B1 ;  /* 0x0000000000017941 */ /* 0x000fea0003800000 */
.L_x_37:
        /* <DEDUP_REMOVED lines=9> */
[----:B----4-:R-:W-:-:S11]  /*15970*/  PRMT R4, RZ, 0x7610, R4 ;  /* 0x00007610ff047816 */ /* 0x010fd60000000004 */
[----:B------:R-:W-:Y:S05]  /*15980*/  @P2 BRA `(.L_x_40) ;  /* 0x0000000000042947 */ /* 0x000fea0003800000 */
[----:B------:R4:W5:Y:S02]  /*15990*/  LDG.E.U8 R4, desc[UR14][R2.64+0x1] ;  /* 0x0000010e02047981 */ /* 0x000964000c1e1100 */
.L_x_40:
[----:B------:R-:W-:Y:S05]  /*159a0*/  BSYNC B1 ;  /* 0x0000000000017941 */ /* 0x000fea0003800000 */
.L_x_39:
[----:B-----5:R-:W-:Y:S01]  /*159b0*/  LOP3.LUT R4, R4, 0xff, RZ, 0xc0, !PT ;  /* 0x000000ff04047812 */ /* 0x020fe200078ec0ff */
[----:B------:R-:W-:Y:S01]  /*159c0*/  BSSY B1, `(.L_x_41) ;  /* 0x000000b000017945 */ /* 0x000fe20003800000 */
[----:B------:R-:W-:Y:S02]  /*159d0*/  ISETP.LT.OR P3, PT, R0, 0x9, !P0 ;  /* 0x000000090000780c */ /* 0x000fe40004761670 */
[----:B------:R-:W-:-:S05]  /*159e0*/  F2FP.F16.E4M3.UNPACK_B R4, R4 ;  /* 0x00000004ff04723e */ /* 0x000fca00020006ff */
[----:B------:R-:W-:-:S05]  /*159f0*/  HADD2.F32 R4, -RZ, R4.H0_H0 ;  /* 0x20000004ff047230 */ /* 0x000fca0000004100 */
[----:B------:R-:W-:-:S04]  /*15a00*/  FMUL R4, R4, UR21 ;  /* 0x0000001504047c20 */ /* 0x000fc80008400000 */
[--C-:B------:R-:W-:Y:S01]  /*15a10*/  FFMA R5, R5, UR20, R4.reuse ;  /* 0x0000001405057c23 */ /* 0x100fe20008000004 */
[----:B------:R-:W-:-:S04]  /*15a20*/  PRMT R4, RZ, 0x7610, R4 ;  /* 0x00007610ff047816 */ /* 0x000fc80000000004 */
[----:B------:R-:W-:-:S05]  /*15a30*/  F2FP.SATFINITE.E4M3.F32.PACK_AB_MERGE_C R5, RZ, R5, RZ ;  /* 0x00000005ff05723e */ /* 0x000fca00048070ff */
[----:B------:R0:W-:Y:S01]  /*15a40*/  @!P2 STG.E.U8 desc[UR14][R26.64+0x1], R5 ;  /* 0x000001051a00a986 */ /* 0x0001e2000c10110e */
[----:B------:R-:W-:Y:S05]  /*15a50*/  @P3 BRA `(.L_x_42) ;  /* 0x0000000000043947 */ /* 0x000fea0003800000 */
[----:B------:R0:W5:Y:S02]  /*15a60*/  LDG.E.U8 R4, desc[UR14][R32.64+0x8] ;  /* 0x0000080e20047981 */ /* 0x000164000c1e1100 */
.L_x_42:
[----:B------:R-:W-:Y:S05]  /*15a70*/  BSYNC B1 ;  /* 0x0000000000017941 */ /* 0x000fea0003800000 */
.L_x_41:
        /* <DEDUP_REMOVED lines=12> */
.L_x_44:
[----:B------:R-:W-:Y:S05]  /*15b40*/  BSYNC B1 ;  /* 0x0000000000017941 */ /* 0x000fea0003800000 */
.L_x_43:
        /* <DEDUP_REMOVED lines=12> */
.L_x_46:
[----:B------:R-:W-:Y:S05]  /*15c10*/  BSYNC B1 ;  /* 0x0000000000017941 */ /* 0x000fea0003800000 */
.L_x_45:
        /* <DEDUP_REMOVED lines=12> */
.L_x_48:
[----:B------:R-:W-:Y:S05]  /*15ce0*/  BSYNC B1 ;  /* 0x0000000000017941 */ /* 0x000fea0003800000 */
.L_x_47:
        /* <DEDUP_REMOVED lines=12> */
.L_x_50:
[----:B------:R-:W-:Y:S05]  /*15db0*/  BSYNC B1 ;  /* 0x0000000000017941 */ /* 0x000fea0003800000 */
.L_x_49:
        /* <DEDUP_REMOVED lines=12> */
.L_x_52:
[----:B------:R-:W-:Y:S05]  /*15e80*/  BSYNC B1 ;  /* 0x0000000000017941 */ /* 0x000fea0003800000 */
.L_x_51:
        /* <DEDUP_REMOVED lines=12> */
.L_x_54:
[----:B------:R-:W-:Y:S05]  /*15f50*/  BSYNC B1 ;  /* 0x0000000000017941 */ /* 0x000fea0003800000 */
.L_x_53:
        /* <DEDUP_REMOVED lines=12> */
.L_x_56:
[----:B------:R-:W-:Y:S05]  /*16020*/  BSYNC B1 ;  /* 0x0000000000017941 */ /* 0x000fea0003800000 */
.L_x_55:
        /* <DEDUP_REMOVED lines=12> */
.L_x_58:
[----:B------:R-:W-:Y:S05]  /*160f0*/  BSYNC B1 ;  /* 0x0000000000017941 */ /* 0x000fea0003800000 */
.L_x_57:
        /* <DEDUP_REMOVED lines=12> */
.L_x_60:
[----:B------:R-:W-:Y:S05]  /*161c0*/  BSYNC B1 ;  /* 0x0000000000017941 */ /* 0x000fea0003800000 */
.L_x_59:
        /* <DEDUP_REMOVED lines=12> */
.L_x_62:
[----:B------:R-:W-:Y:S05]  /*16290*/  BSYNC B1 ;  /* 0x0000000000017941 */ /* 0x000fea0003800000 */
.L_x_61:
        /* <DEDUP_REMOVED lines=12> */
.L_x_64:
[----:B------:R-:W-:Y:S05]  /*16360*/  BSYNC B1 ;  /* 0x0000000000017941 */ /* 0x000fea0003800000 */
.L_x_63:
        /* <DEDUP_REMOVED lines=12> */
.L_x_66:
[----:B------:R-:W-:Y:S05]  /*16430*/  BSYNC B1 ;  /* 0x0000000000017941 */ /* 0x000fea0003800000 */
.L_x_65:
        /* <DEDUP_REMOVED lines=12> */
.L_x_68:
[----:B------:R-:W-:Y:S05]  /*16500*/  BSYNC B1 ;  /* 0x0000000000017941 */ /* 0x000fea0003800000 */
.L_x_67:
        /* <DEDUP_REMOVED lines=12> */
.L_x_70:
[----:B------:R-:W-:Y:S05]  /*165d0*/  BSYNC B1 ;  /* 0x0000000000017941 */ /* 0x000fea0003800000 */
.L_x_69:
        /* <DEDUP_REMOVED lines=12> */
.L_x_72:
[----:B------:R-:W-:Y:S05]  /*166a0*/  BSYNC B1 ;  /* 0x0000000000017941 */ /* 0x000fea0003800000 */
.L_x_71:
        /* <DEDUP_REMOVED lines=12> */
.L_x_74:
[----:B------:R-:W-:Y:S05]  /*16770*/  BSYNC B1 ;  /* 0x0000000000017941 */ /* 0x000fea0003800000 */
.L_x_73:
        /* <DEDUP_REMOVED lines=12> */
.L_x_76:
[----:B------:R-:W-:Y:S05]  /*16840*/  BSYNC B1 ;  /* 0x0000000000017941 */ /* 0x000fea0003800000 */
.L_x_75:
        /* <DEDUP_REMOVED lines=12> */
.L_x_78:
[----:B------:R-:W-:Y:S05]  /*16910*/  BSYNC B1 ;  /* 0x0000000000017941 */ /* 0x000fea0003800000 */
.L_x_77:
        /* <DEDUP_REMOVED lines=12> */
.L_x_80:
[----:B------:R-:W-:Y:S05]  /*169e0*/  BSYNC B1 ;  /* 0x0000000000017941 */ /* 0x000fea0003800000 */
.L_x_79:
        /* <DEDUP_REMOVED lines=12> */
.L_x_82:
[----:B------:R-:W-:Y:S05]  /*16ab0*/  BSYNC B1 ;  /* 0x0000000000017941 */ /* 0x000fea0003800000 */
.L_x_81:
        /* <DEDUP_REMOVED lines=12> */
.L_x_84:
[----:B------:R-:W-:Y:S05]  /*16b80*/  BSYNC B1 ;  /* 0x0000000000017941 */ /* 0x000fea0003800000 */
.L_x_83:
        /* <DEDUP_REMOVED lines=12> */
.L_x_86:
[----:B------:R-:W-:Y:S05]  /*16c50*/  BSYNC B1 ;  /* 0x0000000000017941 */ /* 0x000fea0003800000 */
.L_x_85:
        /* <DEDUP_REMOVED lines=12> */
.L_x_88:
[----:B------:R-:W-:Y:S05]  /*16d20*/  BSYNC B1 ;  /* 0x0000000000017941 */ /* 0x000fea0003800000 */
.L_x_87:
        /* <DEDUP_REMOVED lines=12> */
.L_x_90:
[----:B------:R-:W-:Y:S05]  /*16df0*/  BSYNC B1 ;  /* 0x0000000000017941 */ /* 0x000fea0003800000 */
.L_x_89:
        /* <DEDUP_REMOVED lines=12> */
.L_x_92:
[----:B------:R-:W-:Y:S05]  /*16ec0*/  BSYNC B1 ;  /* 0x0000000000017941 */ /* 0x000fea0003800000 */
.L_x_91:
        /* <DEDUP_REMOVED lines=12> */
.L_x_94:
[----:B------:R-:W-:Y:S05]  /*16f90*/  BSYNC B1 ;  /* 0x0000000000017941 */ /* 0x000fea0003800000 */
.L_x_93:
        /* <DEDUP_REMOVED lines=12> */
.L_x_96:
[----:B------:R-:W-:Y:S05]  /*17060*/  BSYNC B1 ;  /* 0x0000000000017941 */ /* 0x000fea0003800000 */
.L_x_95:
        /* <DEDUP_REMOVED lines=12> */
.L_x_98:
[----:B------:R-:W-:Y:S05]  /*17130*/  BSYNC B1 ;  /* 0x0000000000017941 */ /* 0x000fea0003800000 */
.L_x_97:
        /* <DEDUP_REMOVED lines=12> */
.L_x_100:
[----:B------:R-:W-:Y:S05]  /*17200*/  BSYNC B1 ;  /* 0x0000000000017941 */ /* 0x000fea0003800000 */
.L_x_99:
        /* <DEDUP_REMOVED lines=12> */
.L_x_102:
[----:B------:R-:W-:Y:S05]  /*172d0*/  BSYNC B1 ;  /* 0x0000000000017941 */ /* 0x000fea0003800000 */
.L_x_101:
        /* <DEDUP_REMOVED lines=12> */
.L_x_104:
[----:B------:R-:W-:Y:S05]  /*173a0*/  BSYNC B1 ;  /* 0x0000000000017941 */ /* 0x000fea0003800000 */
.L_x_103:
        /* <DEDUP_REMOVED lines=12> */
.L_x_106:
[----:B------:R-:W-:Y:S05]  /*17470*/  BSYNC B1 ;  /* 0x0000000000017941 */ /* 0x000fea0003800000 */
.L_x_105:
        /* <DEDUP_REMOVED lines=12> */
.L_x_108:
[----:B------:R-:W-:Y:S05]  /*17540*/  BSYNC B1 ;  /* 0x0000000000017941 */ /* 0x000fea0003800000 */
.L_x_107:
        /* <DEDUP_REMOVED lines=12> */
.L_x_110:
[----:B------:R-:W-:Y:S05]  /*17610*/  BSYNC B1 ;  /* 0x0000000000017941 */ /* 0x000fea0003800000 */
.L_x_109:
        /* <DEDUP_REMOVED lines=12> */
.L_x_112:
[----:B------:R-:W-:Y:S05]  /*176e0*/  BSYNC B1 ;  /* 0x0000000000017941 */ /* 0x000fea0003800000 */
.L_x_111:
        /* <DEDUP_REMOVED lines=12> */
.L_x_114:
[----:B------:R-:W-:Y:S05]  /*177b0*/  BSYNC B1 ;  /* 0x0000000000017941 */ /* 0x000fea0003800000 */
.L_x_113:
[----:B-----5:R-:W-:Y:S01]  /*177c0*/  LOP3.LUT R4, R4, 0xff, RZ, 0xc0, !PT ;  /* 0x000000ff04047812 */ /* 0x020fe200078ec0ff */
[----:B------:R-:W-:Y:S01]  /*177d0*/  BSSY B1, `(.L_x_115) ;  /* 0x000000b000017945 */ /* 0x000fe20003800000 */
[----:B------:R-:W-:Y:S02]  /*177e0*/  ISETP.LT.OR P2, PT, R0, 0x52, !P0 ;  /* 0x000000520000780c */ /* 0x000fe40004741670 */
[----:B------:R-:W-:-:S05]  /*177f0*/  F2FP.F16.E4M3.UNPACK_B R4, R4 ;  /* 0x00000004ff04723e */ /* 0x000fca00020006ff */
[----:B------:R-:W-:-:S05]  /*17800*/  HADD2.F32 R4, -RZ, R4.H0_H0 ;  /* 0x20000004ff047230 */ /* 0x000fca0000004100 */
[----:B------:R-:W-:-:S04]  /*17810*/  FMUL R4, R4, UR21 ;  /* 0x0000001504047c20 */ /* 0x000fc80008400000 */
[----:B------:R-:W-:-:S05]  /*17820*/  FFMA R4, R170, UR20, R4 ;  /* 0x00000014aa047c23 */ /* 0x000fca0008000004 */
[----:B0-----:R-:W-:Y:S02]  /*17830*/  F2FP.SATFINITE.E4M3.F32.PACK_AB_MERGE_C R5, RZ, R4, RZ ;  /* 0x00000004ff05723e */ /* 0x001fe400048070ff */
[----:B------:R-:W-:-:S03]  /*17840*/  PRMT R4, RZ, 0x7610, R4 ;  /* 0x00007610ff047816 */ /* 0x000fc60000000004 */
[----:B------:R0:W-:Y:S01]  /*17850*/  @!P3 STG.E.U8 desc[UR14][R24.64+0x50], R5 ;  /* 0x000050051800b986 */ /* 0x0001e2000c10110e */
[----:B------:R-:W-:Y:S05]  /*17860*/  @P2 BRA `(.L_x_116) ;  /* 0x0000000000042947 */ /* 0x000fea0003800000 */
[----:B------:R0:W5:Y:S02]  /*17870*/  LDG.E.U8 R4, desc[UR14][R32.64+0x51] ;  /* 0x0000510e20047981 */ /* 0x000164000c1e1100 */
.L_x_116:
[----:B------:R-:W-:Y:S05]  /*17880*/  BSYNC B1 ;  /* 0x0000000000017941 */ /* 0x000fea0003800000 */
.L_x_115:
        /* <DEDUP_REMOVED lines=12> */
.L_x_118:
[----:B------:R-:W-:Y:S05]  /*17950*/  BSYNC B1 ;  /* 0x0000000000017941 */ /* 0x000fea0003800000 */
.L_x_117:
        /* <DEDUP_REMOVED lines=12> */
.L_x_120:
[----:B------:R-:W-:Y:S05]  /*17a20*/  BSYNC B1 ;  /* 0x0000000000017941 */ /* 0x000fea0003800000 */
.L_x_119:
        /* <DEDUP_REMOVED lines=12> */
.L_x_122:
[----:B------:R-:W-:Y:S05]  /*17af0*/  BSYNC B1 ;  /* 0x0000000000017941 */ /* 0x000fea0003800000 */
.L_x_121:
[----:B-----5:R-:W-:Y:S01]  /*17b00*/  LOP3.LUT R4, R4, 0xff, RZ, 0xc0, !PT ;  /* 0x000000ff04047812 */ /* 0x020fe200078ec0ff */
[----:B------:R-:W-:Y:S01]  /*17b10*/  BSSY B1, `(.L_x_123) ;  /* 0x000000b000017945 */ /* 0x000fe20003800000 */
[----:B------:R-:W-:Y:S02]  /*17b20*/  ISETP.LT.OR P2, PT, R0, 0x5a, !P0 ;  /* 0x0000005a0000780c */ /* 0x000fe40004741670 */
[----:B------:R-:W-:-:S05]  /*17b30*/  F2FP.F16.E4M3.UNPACK_B R4, R4 ;  /* 0x00000004ff04723e */ /* 0x000fca00020006ff */
[----:B------:R-:W-:-:S05]  /*17b40*/  HADD2.F32 R4, -RZ, R4.H0_H0 ;  /* 0x20000004ff047230 */ /* 0x000fca0000004100 */
[----:B0-----:R-:W-:Y:S01]  /*17b50*/  FMUL R5, R4, UR21 ;  /* 0x0000001504057c20 */ /* 0x001fe20008400000 */
[----:B------:R-:W-:-:S03]  /*17b60*/  PRMT R4, RZ, 0x7610, R4 ;  /* 0x00007610ff047816 */ /* 0x000fc60000000004 */
[----:B------:R-:W-:-:S05]  /*17b70*/  FFMA R5, R174, UR20, R5 ;  /* 0x00000014ae057c23 */ /* 0x000fca0008000005 */
[----:B------:R-:W-:-:S05]  /*17b80*/  F2FP.SATFINITE.E4M3.F32.PACK_AB_MERGE_C R5, RZ, R5, RZ ;  /* 0x00000005ff05723e */ /* 0x000fca00048070ff */
[----:B------:R0:W-:Y:S01]  /*17b90*/  @!P3 STG.E.U8 desc[UR14][R24.64+0x58], R5 ;  /* 0x000058051800b986 */ /* 0x0001e2000c10110e */
[----:B------:R-:W-:Y:S05]  /*17ba0*/  @P2 BRA `(.L_x_124) ;  /* 0x0000000000042947 */ /* 0x000fea0003800000 */
[----:B------:R0:W5:Y:S02]  /*17bb0*/  LDG.E.U8 R4, desc[UR14][R32.64+0x59] ;  /* 0x0000590e20047981 */ /* 0x000164000c1e1100 */
.L_x_124:
[----:B------:R-:W-:Y:S05]  /*17bc0*/  BSYNC B1 ;  /* 0x0000000000017941 */ /* 0x000fea0003800000 */
.L_x_123:
        /* <DEDUP_REMOVED lines=12> */
.L_x_126:
[----:B------:R-:W-:Y:S05]  /*17c90*/  BSYNC B1 ;  /* 0x0000000000017941 */ /* 0x000fea0003800000 */
.L_x_125:
        /* <DEDUP_REMOVED lines=12> */
.L_x_128:
[----:B------:R-:W-:Y:S05]  /*17d60*/  BSYNC B1 ;  /* 0x0000000000017941 */ /* 0x000fea0003800000 */
.L_x_127:
        /* <DEDUP_REMOVED lines=12> */
.L_x_130:
[----:B------:R-:W-:Y:S05]  /*17e30*/  BSYNC B1 ;  /* 0x0000000000017941 */ /* 0x000fea0003800000 */
.L_x_129:
        /* <DEDUP_REMOVED lines=12> */
.L_x_132:
[----:B------:R-:W-:Y:S05]  /*17f00*/  BSYNC B1 ;  /* 0x0000000000017941 */ /* 0x000fea0003800000 */
.L_x_131:
        /* <DEDUP_REMOVED lines=12> */
.L_x_134:
[----:B------:R-:W-:Y:S05]  /*17fd0*/  BSYNC B1 ;  /* 0x0000000000017941 */ /* 0x000fea0003800000 */
.L_x_133:
        /* <DEDUP_REMOVED lines=12> */
.L_x_136:
[----:B------:R-:W-:Y:S05]  /*180a0*/  BSYNC B1 ;  /* 0x0000000000017941 */ /* 0x000fea0003800000 */
.L_x_135:
        /* <DEDUP_REMOVED lines=12> */
.L_x_138:
[----:B------:R-:W-:Y:S05]  /*18170*/  BSYNC B1 ;  /* 0x0000000000017941 */ /* 0x000fea0003800000 */
.L_x_137:
        /* <DEDUP_REMOVED lines=12> */
.L_x_140:
[----:B------:R-:W-:Y:S05]  /*18240*/  BSYNC B1 ;  /* 0x0000000000017941 */ /* 0x000fea0003800000 */
.L_x_139:
        /* <DEDUP_REMOVED lines=12> */
.L_x_142:
[----:B------:R-:W-:Y:S05]  /*18310*/  BSYNC B1 ;  /* 0x0000000000017941 */ /* 0x000fea0003800000 */
.L_x_141:
        /* <DEDUP_REMOVED lines=12> */
.L_x_144:
[----:B------:R-:W-:Y:S05]  /*183e0*/  BSYNC B1 ;  /* 0x0000000000017941 */ /* 0x000fea0003800000 */
.L_x_143:
        /* <DEDUP_REMOVED lines=12> */
.L_x_146:
[----:B------:R-:W-:Y:S05]  /*184b0*/  BSYNC B1 ;  /* 0x0000000000017941 */ /* 0x000fea0003800000 */
.L_x_145:
        /* <DEDUP_REMOVED lines=12> */
.L_x_148:
[----:B------:R-:W-:Y:S05]  /*18580*/  BSYNC B1 ;  /* 0x0000000000017941 */ /* 0x000fea0003800000 */
.L_x_147:
        /* <DEDUP_REMOVED lines=12> */
.L_x_150:
[----:B------:R-:W-:Y:S05]  /*18650*/  BSYNC B1 ;  /* 0x0000000000017941 */ /* 0x000fea0003800000 */
.L_x_149:
        /* <DEDUP_REMOVED lines=12> */
.L_x_152:
[----:B------:R-:W-:Y:S05]  /*18720*/  BSYNC B1 ;  /* 0x0000000000017941 */ /* 0x000fea0003800000 */
.L_x_151:
        /* <DEDUP_REMOVED lines=12> */
.L_x_154:
[----:B------:R-:W-:Y:S05]  /*187f0*/  BSYNC B1 ;  /* 0x0000000000017941 */ /* 0x000fea0003800000 */
.L_x_153:
        /* <DEDUP_REMOVED lines=12> */
.L_x_156:
[----:B------:R-:W-:Y:S05]  /*188c0*/  BSYNC B1 ;  /* 0x0000000000017941 */ /* 0x000fea0003800000 */
.L_x_155:
        /* <DEDUP_REMOVED lines=12> */
.L_x_158:
[----:B------:R-:W-:Y:S05]  /*18990*/  BSYNC B1 ;  /* 0x0000000000017941 */ /* 0x000fea0003800000 */
.L_x_157:
        /* <DEDUP_REMOVED lines=12> */
.L_x_160:
[----:B------:R-:W-:Y:S05]  /*18a60*/  BSYNC B1 ;  /* 0x0000000000017941 */ /* 0x000fea0003800000 */
.L_x_159:
        /* <DEDUP_REMOVED lines=12> */
.L_x_162:
[----:B------:R-:W-:Y:S05]  /*18b30*/  BSYNC B1 ;  /* 0x0000000000017941 */ /* 0x000fea0003800000 */
.L_x_161:
        /* <DEDUP_REMOVED lines=12> */
.L_x_164:
[----:B------:R-:W-:Y:S05]  /*18c00*/  BSYNC B1 ;  /* 0x0000000000017941 */ /* 0x000fea0003800000 */
.L_x_163:
        /* <DEDUP_REMOVED lines=12> */
.L_x_166:
[----:B------:R-:W-:Y:S05]  /*18cd0*/  BSYNC B1 ;  /* 0x0000000000017941 */ /* 0x000fea0003800000 */
.L_x_165:
        /* <DEDUP_REMOVED lines=12> */
.L_x_168:
[----:B------:R-:W-:Y:S05]  /*18da0*/  BSYNC B1 ;  /* 0x0000000000017941 */ /* 0x000fea0003800000 */
.L_x_167:
        /* <DEDUP_REMOVED lines=12> */
.L_x_170:
[----:B------:R-:W-:Y:S05]  /*18e70*/  BSYNC B1 ;  /* 0x0000000000017941 */ /* 0x000fea0003800000 */
.L_x_169:
        /* <DEDUP_REMOVED lines=12> */
.L_x_172:
[----:B------:R-:W-:Y:S05]  /*18f40*/  BSYNC B1 ;  /* 0x0000000000017941 */ /* 0x000fea0003800000 */
.L_x_171:
        /* <DEDUP_REMOVED lines=12> */
.L_x_174:
[----:B------:R-:W-:Y:S05]  /*19010*/  BSYNC B1 ;  /* 0x0000000000017941 */ /* 0x000fea0003800000 */
.L_x_173:
        /* <DEDUP_REMOVED lines=12> */
.L_x_176:
[----:B------:R-:W-:Y:S05]  /*190e0*/  BSYNC B1 ;  /* 0x0000000000017941 */ /* 0x000fea0003800000 */
.L_x_175:
        /* <DEDUP_REMOVED lines=12> */
.L_x_178:
[----:B------:R-:W-:Y:S05]  /*191b0*/  BSYNC B1 ;  /* 0x0000000000017941 */ /* 0x000fea0003800000 */
.L_x_177:
        /* <DEDUP_REMOVED lines=12> */
.L_x_180:
[----:B------:R-:W-:Y:S05]  /*19280*/  BSYNC B1 ;  /* 0x0000000000017941 */ /* 0x000fea0003800000 */
.L_x_179:
        /* <DEDUP_REMOVED lines=12> */
.L_x_182:
[----:B------:R-:W-:Y:S05]  /*19350*/  BSYNC B1 ;  /* 0x0000000000017941 */ /* 0x000fea0003800000 */
.L_x_181:
        /* <DEDUP_REMOVED lines=12> */
.L_x_184:
[----:B------:R-:W-:Y:S05]  /*19420*/  BSYNC B1 ;  /* 0x0000000000017941 */ /* 0x000fea0003800000 */
.L_x_183:
        /* <DEDUP_REMOVED lines=12> */
.L_x_186:
[----:B------:R-:W-:Y:S05]  /*194f0*/  BSYNC B1 ;  /* 0x0000000000017941 */ /* 0x000fea0003800000 */
.L_x_185:
        /* <DEDUP_REMOVED lines=12> */
.L_x_188:
[----:B------:R-:W-:Y:S05]  /*195c0*/  BSYNC B1 ;  /* 0x0000000000017941 */ /* 0x000fea0003800000 */
.L_x_187:
        /* <DEDUP_REMOVED lines=12> */
.L_x_190:
[----:B------:R-:W-:Y:S05]  /*19690*/  BSYNC B1 ;  /* 0x0000000000017941 */ /* 0x000fea0003800000 */
.L_x_189:
        /* <DEDUP_REMOVED lines=12> */
.L_x_192:
[----:B------:R-:W-:Y:S05]  /*19760*/  BSYNC B1 ;  /* 0x0000000000017941 */ /* 0x000fea0003800000 */
.L_x_191:
        /* <DEDUP_REMOVED lines=12> */
.L_x_194:
[----:B------:R-:W-:Y:S05]  /*19830*/  BSYNC B1 ;  /* 0x0000000000017941 */ /* 0x000fea0003800000 */
.L_x_193:
        /* <DEDUP_REMOVED lines=12> */
.L_x_196:
[----:B------:R-:W-:Y:S05]  /*19900*/  BSYNC B1 ;  /* 0x0000000000017941 */ /* 0x000fea0003800000 */
.L_x_195:
        /* <DEDUP_REMOVED lines=12> */
.L_x_198:
[----:B------:R-:W-:Y:S05]  /*199d0*/  BSYNC B1 ;  /* 0x0000000000017941 */ /* 0x000fea0003800000 */
.L_x_197:
        /* <DEDUP_REMOVED lines=12> */
.L_x_200:
[----:B------:R-:W-:Y:S05]  /*19aa0*/  BSYNC B1 ;  /* 0x0000000000017941 */ /* 0x000fea0003800000 */
.L_x_199:
        /* <DEDUP_REMOVED lines=12> */
.L_x_202:
[----:B------:R-:W-:Y:S05]  /*19b70*/  BSYNC B1 ;  /* 0x0000000000017941 */ /* 0x000fea0003800000 */
.L_x_201:
        /* <DEDUP_REMOVED lines=12> */
.L_x_204:
[----:B------:R-:W-:Y:S05]  /*19c40*/  BSYNC B1 ;  /* 0x0000000000017941 */ /* 0x000fea0003800000 */
.L_x_203:
        /* <DEDUP_REMOVED lines=12> */
.L_x_206:
[----:B------:R-:W-:Y:S05]  /*19d10*/  BSYNC B1 ;  /* 0x0000000000017941 */ /* 0x000fea0003800000 */
.L_x_205:
        /* <DEDUP_REMOVED lines=12> */
.L_x_208:
[----:B------:R-:W-:Y:S05]  /*19de0*/  BSYNC B1 ;  /* 0x0000000000017941 */ /* 0x000fea0003800000 */
.L_x_207:
        /* <DEDUP_REMOVED lines=12> */
.L_x_210:
[----:B------:R-:W-:Y:S05]  /*19eb0*/  BSYNC B1 ;  /* 0x0000000000017941 */ /* 0x000fea0003800000 */
.L_x_209:
        /* <DEDUP_REMOVED lines=12> */
.L_x_212:
[----:B------:R-:W-:Y:S05]  /*19f80*/  BSYNC B1 ;  /* 0x0000000000017941 */ /* 0x000fea0003800000 */
.L_x_211:
        /* <DEDUP_REMOVED lines=12> */
.L_x_214:
[----:B------:R-:W-:Y:S05]  /*1a050*/  BSYNC B1 ;  /* 0x0000000000017941 */ /* 0x000fea0003800000 */
.L_x_213:
        /* <DEDUP_REMOVED lines=12> */
.L_x_216:
[----:B------:R-:W-:Y:S05]  /*1a120*/  BSYNC B1 ;  /* 0x0000000000017941 */ /* 0x000fea0003800000 */
.L_x_215:
        /* <DEDUP_REMOVED lines=12> */
.L_x_218:
[----:B------:R-:W-:Y:S05]  /*1a1f0*/  BSYNC B1 ;  /* 0x0000000000017941 */ /* 0x000fea0003800000 */
.L_x_217:
        /* <DEDUP_REMOVED lines=12> */
.L_x_220:
[----:B------:R-:W-:Y:S05]  /*1a2c0*/  BSYNC B1 ;  /* 0x0000000000017941 */ /* 0x000fea0003800000 */
.L_x_219:
        /* <DEDUP_REMOVED lines=12> */
.L_x_222:
[----:B------:R-:W-:Y:S05]  /*1a390*/  BSYNC B1 ;  /* 0x0000000000017941 */ /* 0x000fea0003800000 */
.L_x_221:
        /* <DEDUP_REMOVED lines=12> */
.L_x_224:
[----:B------:R-:W-:Y:S05]  /*1a460*/  BSYNC B1 ;  /* 0x0000000000017941 */ /* 0x000fea0003800000 */
.L_x_223:
        /* <DEDUP_REMOVED lines=12> */
.L_x_226:
[----:B------:R-:W-:Y:S05]  /*1a530*/  BSYNC B1 ;  /* 0x0000000000017941 */ /* 0x000fea0003800000 */
.L_x_225:
        /* <DEDUP_REMOVED lines=12> */
.L_x_228:
[----:B------:R-:W-:Y:S05]  /*1a600*/  BSYNC B1 ;  /* 0x0000000000017941 */ /* 0x000fea0003800000 */
.L_x_227:
        /* <DEDUP_REMOVED lines=12> */
.L_x_230:
[----:B------:R-:W-:Y:S05]  /*1a6d0*/  BSYNC B1 ;  /* 0x0000000000017941 */ /* 0x000fea0003800000 */
.L_x_229:
        /* <DEDUP_REMOVED lines=12> */
.L_x_232:
[----:B------:R-:W-:Y:S05]  /*1a7a0*/  BSYNC B1 ;  /* 0x0000000000017941 */ /* 0x000fea0003800000 */
.L_x_231:
        /* <DEDUP_REMOVED lines=12> */
.L_x_234:
[----:B------:R-:W-:Y:S05]  /*1a870*/  BSYNC B1 ;  /* 0x0000000000017941 */ /* 0x000fea0003800000 */
.L_x_233:
        /* <DEDUP_REMOVED lines=12> */
.L_x_236:
[----:B------:R-:W-:Y:S05]  /*1a940*/  BSYNC B1 ;  /* 0x0000000000017941 */ /* 0x000fea0003800000 */
.L_x_235:
        /* <DEDUP_REMOVED lines=12> */
.L_x_238:
[----:B------:R-:W-:Y:S05]  /*1aa10*/  BSYNC B1 ;  /* 0x0000000000017941 */ /* 0x000fea0003800000 */
.L_x_237:
        /* <DEDUP_REMOVED lines=12> */
.L_x_240:
[----:B------:R-:W-:Y:S05]  /*1aae0*/  BSYNC B1 ;  /* 0x0000000000017941 */ /* 0x000fea0003800000 */
.L_x_239:
        /* <DEDUP_REMOVED lines=12> */
.L_x_242:
[----:B------:R-:W-:Y:S05]  /*1abb0*/  BSYNC B1 ;  /* 0x0000000000017941 */ /* 0x000fea0003800000 */
.L_x_241:
        /* <DEDUP_REMOVED lines=12> */
.L_x_244:
[----:B------:R-:W-:Y:S05]  /*1ac80*/  BSYNC B1 ;  /* 0x0000000000017941 */ /* 0x000fea0003800000 */
.L_x_243:
        /* <DEDUP_REMOVED lines=12> */
.L_x_246:
[----:B------:R-:W-:Y:S05]  /*1ad50*/  BSYNC B1 ;  /* 0x0000000000017941 */ /* 0x000fea0003800000 */
.L_x_245:
        /* <DEDUP_REMOVED lines=12> */
.L_x_248:
[----:B------:R-:W-:Y:S05]  /*1ae20*/  BSYNC B1 ;  /* 0x0000000000017941 */ /* 0x000fea0003800000 */
.L_x_247:
        /* <DEDUP_REMOVED lines=12> */
.L_x_250:
[----:B------:R-:W-:Y:S05]  /*1aef0*/  BSYNC B1 ;  /* 0x0000000000017941 */ /* 0x000fea0003800000 */
.L_x_249:
[----:B0-----:R-:W2:Y:S01]  /*1af00*/  LDL.LU R5, [R1+0x200] ;  /* 0x0002000001057983 */ /* 0x001ea20000300800 */
[----:B-----5:R-:W-:Y:S01]  /*1af10*/  LOP3.LUT R4, R4, 0xff, RZ, 0xc0, !PT ;  /* 0x000000ff04047812 */ /* 0x020fe200078ec0ff */
[----:B------:R-:W-:Y:S01]  /*1af20*/  BSSY B1, `(.L_x_251) ;  /* 0x000000b000017945 */ /* 0x000fe20003800000 */
[----:B------:R-:W-:Y:S02]  /*1af30*/  ISETP.LT.OR P2, PT, R0, 0xda, !P0 ;  /* 0x000000da0000780c */ /* 0x000fe40004741670 */
[----:B------:R-:W-:-:S05]  /*1af40*/  F2FP.F16.E4M3.UNPACK_B R4, R4 ;  /* 0x00000004ff04723e */ /* 0x000fca00020006ff */
[----:B------:R-:W-:-:S05]  /*1af50*/  HADD2.F32 R4, -RZ, R4.H0_H0 ;  /* 0x20000004ff047230 */ /* 0x000fca0000004100 */
[----:B------:R-:W-:-:S04]  /*1af60*/  FMUL R4, R4, UR21 ;  /* 0x0000001504047c20 */ /* 0x000fc80008400000 */
[----:B--2---:R-:W-:-:S05]  /*1af70*/  FFMA R4, R5, UR20, R4 ;  /* 0x0000001405047c23 */ /* 0x004fca0008000004 */
[----:B------:R-:W-:Y:S02]  /*1af80*/  F2FP.SATFINITE.E4M3.F32.PACK_AB_MERGE_C R5, RZ, R4, RZ ;  /* 0x00000004ff05723e */ /* 0x000fe400048070ff */
[----:B------:R-:W-:-:S03]  /*1af90*/  PRMT R4, RZ, 0x7610, R4 ;  /* 0x00007610ff047816 */ /* 0x000fc60000000004 */
[----:B------:R0:W-:Y:S01]  /*1afa0*/  @!P3 STG.E.U8 desc[UR14][R24.64+0xd8], R5 ;  /* 0x0000d8051800b986 */ /* 0x0001e2000c10110e */
[----:B------:R-:W-:Y:S05]  /*1afb0*/  @P2 BRA `(.L_x_252) ;  /* 0x0000000000042947 */ /* 0x000fea0003800000 */
[----:B------:R2:W5:Y:S02]  /*1afc0*/  LDG.E.U8 R4, desc[UR14][R32.64+0xd9] ;  /* 0x0000d90e20047981 */ /* 0x000564000c1e1100 */
.L_x_252:
[----:B------:R-:W-:Y:S05]  /*1afd0*/  BSYNC B1 ;  /* 0x0000000000017941 */ /* 0x000fea0003800000 */
.L_x_251:
[----:B0-----:R-:W3:Y:S01]  /*1afe0*/  LDL.LU R5, [R1+0x204] ;  /* 0x0002040001057983 */ /* 0x001ee20000300800 */
[----:B-----5:R-:W-:Y:S01]  /*1aff0*/  LOP3.LUT R4, R4, 0xff, RZ, 0xc0, !PT ;  /* 0x000000ff04047812 */ /* 0x020fe200078ec0ff */
[----:B------:R-:W-:Y:S01]  /*1b000*/  BSSY B1, `(.L_x_253) ;  /* 0x000000b000017945 */ /* 0x000fe20003800000 */
[----:B------:R-:W-:Y:S02]  /*1b010*/  ISETP.LT.OR P3, PT, R0, 0xd9, !P1 ;  /* 0x000000d90000780c */ /* 0x000fe40004f61670 */
[----:B------:R-:W-:-:S05]  /*1b020*/  F2FP.F16.E4M3.UNPACK_B R4, R4 ;  /* 0x00000004ff04723e */ /* 0x000fca00020006ff */
[----:B------:R-:W-:-:S05]  /*1b030*/  HADD2.F32 R4, -RZ, R4.H0_H0 ;  /* 0x20000004ff047230 */ /* 0x000fca0000004100 */
[----:B------:R-:W-:-:S04]  /*1b040*/  FMUL R4, R4, UR21 ;  /* 0x0000001504047c20 */ /* 0x000fc80008400000 */
[----:B---3--:R-:W-:-:S05]  /*1b050*/  FFMA R4, R5, UR20, R4 ;  /* 0x0000001405047c23 */ /* 0x008fca0008000004 */
[----:B------:R-:W-:Y:S02]  /*1b060*/  F2FP.SATFINITE.E4M3.F32.PACK_AB_MERGE_C R5, RZ, R4, RZ ;  /* 0x00000004ff05723e */ /* 0x000fe400048070ff */
[----:B------:R-:W-:-:S03]  /*1b070*/  PRMT R4, RZ, 0x7610, R4 ;  /* 0x00007610ff047816 */ /* 0x000fc60000000004 */
[----:B------:R0:W-:Y:S01]  /*1b080*/  @!P2 STG.E.U8 desc[UR14][R24.64+0xd9], R5 ;  /* 0x0000d9051800a986 */ /* 0x0001e2000c10110e */
[----:B------:R-:W-:Y:S05]  /*1b090*/  @P3 BRA `(.L_x_254) ;  /* 0x0000000000043947 */ /* 0x000fea0003800000 */
[----:B------:R3:W5:Y:S02]  /*1b0a0*/  LDG.E.U8 R4, desc[UR14][R2.64+0xd8] ;  /* 0x0000d80e02047981 */ /* 0x000764000c1e1100 */
.L_x_254:
[----:B------:R-:W-:Y:S05]  /*1b0b0*/  BSYNC B1 ;  /* 0x0000000000017941 */ /* 0x000fea0003800000 */
.L_x_253:
        /* <DEDUP_REMOVED lines=13> */
.L_x_256:
[----:B------:R-:W-:Y:S05]  /*1b190*/  BSYNC B1 ;  /* 0x0000000000017941 */ /* 0x000fea0003800000 */
.L_x_255:
        /* <DEDUP_REMOVED lines=13> */
.L_x_258:
[----:B------:R-:W-:Y:S05]  /*1b270*/  BSYNC B1 ;  /* 0x0000000000017941 */ /* 0x000fea0003800000 */
.L_x_257:
        /* <DEDUP_REMOVED lines=13> */
.L_x_260:
[----:B------:R-:W-:Y:S05]  /*1b350*/  BSYNC B1 ;  /* 0x0000000000017941 */ /* 0x000fea0003800000 */
.L_x_259:
        /* <DEDUP_REMOVED lines=13> */
.L_x_262:
[----:B------:R-:W-:Y:S05]  /*1b430*/  BSYNC B1 ;  /* 0x0000000000017941 */ /* 0x000fea0003800000 */
.L_x_261:
        /* <DEDUP_REMOVED lines=13> */
.L_x_264:
[----:B------:R-:W-:Y:S05]  /*1b510*/  BSYNC B1 ;  /* 0x0000000000017941 */ /* 0x000fea0003800000 */
.L_x_263:
        /* <DEDUP_REMOVED lines=13> */
.L_x_266:
[----:B------:R-:W-:Y:S05]  /*1b5f0*/  BSYNC B1 ;  /* 0x0000000000017941 */ /* 0x000fea0003800000 */
.L_x_265:
        /* <DEDUP_REMOVED lines=13> */
.L_x_268:
[----:B------:R-:W-:Y:S05]  /*1b6d0*/  BSYNC B1 ;  /* 0x0000000000017941 */ /* 0x000fea0003800000 */
.L_x_267:
        /* <DEDUP_REMOVED lines=13> */
.L_x_270:
[----:B------:R-:W-:Y:S05]  /*1b7b0*/  BSYNC B1 ;  /* 0x0000000000017941 */ /* 0x000fea0003800000 */
.L_x_269:
        /* <DEDUP_REMOVED lines=13> */
.L_x_272:
[----:B------:R-:W-:Y:S05]  /*1b890*/  BSYNC B1 ;  /* 0x0000000000017941 */ /* 0x000fea0003800000 */
.L_x_271:
        /* <DEDUP_REMOVED lines=13> */
.L_x_274:
[----:B------:R-:W-:Y:S05]  /*1b970*/  BSYNC B1 ;  /* 0x0000000000017941 */ /* 0x000fea0003800000 */
.L_x_273:
        /* <DEDUP_REMOVED lines=13> */
.L_x_276:
[----:B------:R-:W-:Y:S05]  /*1ba50*/  BSYNC B1 ;  /* 0x0000000000017941 */ /* 0x000fea0003800000 */
.L_x_275:
        /* <DEDUP_REMOVED lines=13> */
.L_x_278:
[----:B------:R-:W-:Y:S05]  /*1bb30*/  BSYNC B1 ;  /* 0x0000000000017941 */ /* 0x000fea0003800000 */
.L_x_277:
        /* <DEDUP_REMOVED lines=13> */
.L_x_280:
[----:B------:R-:W-:Y:S05]  /*1bc10*/  BSYNC B1 ;  /* 0x0000000000017941 */ /* 0x000fea0003800000 */
.L_x_279:
        /* <DEDUP_REMOVED lines=13> */
.L_x_282:
[----:B------:R-:W-:Y:S05]  /*1bcf0*/  BSYNC B1 ;  /* 0x0000000000017941 */ /* 0x000fea0003800000 */
.L_x_281:
        /* <DEDUP_REMOVED lines=13> */
.L_x_284:
[----:B------:R-:W-:Y:S05]  /*1bdd0*/  BSYNC B1 ;  /* 0x0000000000017941 */ /* 0x000fea0003800000 */
.L_x_283:
        /* <DEDUP_REMOVED lines=13> */
.L_x_286:
[----:B------:R-:W-:Y:S05]  /*1beb0*/  BSYNC B1 ;  /* 0x0000000000017941 */ /* 0x000fea0003800000 */
.L_x_285:
        /* <DEDUP_REMOVED lines=13> */
.L_x_288:
[----:B------:R-:W-:Y:S05]  /*1bf90*/  BSYNC B1 ;  /* 0x0000000000017941 */ /* 0x000fea0003800000 */
.L_x_287:
[----:B------:R-:W2:Y:S01]  /*1bfa0*/  LDL.LU R7, [R1+0x24c] ;  /* 0x00024c0001077983 */ /* 0x000ea20000300800 */
[----:B-----5:R-:W-:Y:S01]  /*1bfb0*/  LOP3.LUT R4, R4, 0xff, RZ, 0xc0, !PT ;  /* 0x000000ff04047812 */ /* 0x020fe200078ec0ff */
[----:B------:R-:W-:Y:S01]  /*1bfc0*/  BSSY B1, `(.L_x_289) ;  /* 0x0000013000017945 */ /* 0x000fe20003800000 */
[----:B0-----:R-:W-:Y:S02]  /*1bfd0*/  IADD3 R5, P0, R35, 0x80, RZ ;  /* 0x0000008023057810 */ /* 0x001fe40007f1e0ff */
[----:B------:R-:W-:-:S03]  /*1bfe0*/  F2FP.F16.E4M3.UNPACK_B R4, R4 ;  /* 0x00000004ff04723e */ /* 0x000fc600020006ff */
[----:B--234-:R-:W-:Y:S01]  /*1bff0*/  IMAD.X R2, RZ, RZ, R37, P0 ;  /* 0x000000ffff027224 */ /* 0x01cfe200000e0625 */
[----:B------:R-:W-:Y:S01]  /*1c000*/  ISETP.GE.AND P0, PT, R34, 0x81, PT ;  /* 0x000000812200780c */ /* 0x000fe20003f06270 */
[----:B------:R-:W-:Y:S02]  /*1c010*/  HADD2.F32 R4, -RZ, R4.H0_H0 ;  /* 0x20000004ff047230 */ /* 0x000fe40000004100 */
[----:B------:R-:W-:Y:S01]  /*1c020*/  IMAD R6, R2, UR6, RZ ;  /* 0x0000000602067c24 */ /* 0x000fe2000f8e02ff */
[----:B------:R-:W-:Y:S01]  /*1c030*/  ISETP.LT.OR P3, PT, R0, 0x1, !P0 ;  /* 0x000000010000780c */ /* 0x000fe20004761670 */
[----:B------:R-:W-:-:S04]  /*1c040*/  IMAD.WIDE.U32 R2, R5, UR6, R38 ;  /* 0x0000000605027c25 */ /* 0x000fc8000f8e0026 */
[----:B------:R-:W-:Y:S01]  /*1c050*/  FMUL R4, R4, UR21 ;  /* 0x0000001504047c20 */ /* 0x000fe20008400000 */
[----:B------:R-:W-:Y:S01]  /*1c060*/  IMAD R5, R5, UR7, R6 ;  /* 0x0000000705057c24 */ /* 0x000fe2000f8e0206 */
[----:B------:R-:W-:-:S04]  /*1c070*/  IADD3 R2, P2, R2, UR8, RZ ;  /* 0x0000000802027c10 */ /* 0x000fc8000ff5e0ff */
[----:B------:R-:W-:Y:S01]  /*1c080*/  IADD3.X R3, R3, UR9, R5, P2, !PT ;  /* 0x0000000903037c10 */ /* 0x000fe200097fe405 */
[----:B------:R-:W-:-:S05]  /*1c090*/  FFMA R4, R7, UR20, R4 ;  /* 0x0000001407047c23 */ /* 0x000fca0008000004 */
[----:B------:R-:W-:Y:S02]  /*1c0a0*/  F2FP.SATFINITE.E4M3.F32.PACK_AB_MERGE_C R7, RZ, R4, RZ ;  /* 0x00000004ff07723e */ /* 0x000fe400048070ff */
[----:B------:R-:W-:-:S03]  /*1c0b0*/  PRMT R4, RZ, 0x7610, R4 ;  /* 0x00007610ff047816 */ /* 0x000fc60000000004 */
[----:B------:R0:W-:Y:S01]  /*1c0c0*/  @!P1 STG.E.U8 desc[UR14][R26.64+0xf9], R7 ;  /* 0x0000f9071a009986 */ /* 0x0001e2000c10110e */
[----:B------:R-:W-:Y:S05]  /*1c0d0*/  @P3 BRA `(.L_x_290) ;  /* 0x0000000000043947 */ /* 0x000fea0003800000 */
[----:B------:R2:W5:Y:S02]  /*1c0e0*/  LDG.E.U8 R4, desc[UR14][R2.64] ;  /* 0x0000000e02047981 */ /* 0x000564000c1e1100 */
.L_x_290:
[----:B------:R-:W-:Y:S05]  /*1c0f0*/  BSYNC B1 ;  /* 0x0000000000017941 */ /* 0x000fea0003800000 */
.L_x_289:
[----:B------:R-:W3:Y:S01]  /*1c100*/  LDL.LU R5, [R1+0x250] ;  /* 0x0002500001057983 */ /* 0x000ee20000300800 */
        /* <DEDUP_REMOVED lines=12> */
.L_x_292:
[----:B------:R-:W-:Y:S05]  /*1c1d0*/  BSYNC B1 ;  /* 0x0000000000017941 */ /* 0x000fea0003800000 */
.L_x_291:
[----:B---3--:R-:W3:Y:S01]  /*1c1e0*/  LDL.LU R5, [R1+0x254] ;  /* 0x0002540001057983 */ /* 0x008ee20000300800 */
[----:B-----5:R-:W-:Y:S01]  /*1c1f0*/  LOP3.LUT R4, R4, 0xff, RZ, 0xc0, !PT ;  /* 0x000000ff04047812 */ /* 0x020fe200078ec0ff */
[----:B------:R-:W-:Y:S01]  /*1c200*/  BSSY B1, `(.L_x_293) ;  /* 0x0000013000017945 */ /* 0x000fe20003800000 */
[----:B------:R-:W-:Y:S02]  /*1c210*/  IADD3 R35, P1, R35, 0x88, RZ ;  /* 0x0000008823237810 */ /* 0x000fe40007f3e0ff */
[----:B------:R-:W-:Y:S02]  /*1c220*/  F2FP.F16.E4M3.UNPACK_B R4, R4 ;  /* 0x00000004ff04723e */ /* 0x000fe400020006ff */
[----:B------:R-:W-:Y:S01]  /*1c230*/  PRMT R6, RZ, 0x7610, R6 ;  /* 0x00007610ff067816 */ /* 0x000fe20000000006 */
[----:B------:R-:W-:Y:S01]  /*1c240*/  IMAD.X R36, RZ, RZ, R37, P1 ;  /* 0x000000ffff247224 */ /* 0x000fe200008e0625 */
[----:B------:R-:W-:Y:S01]  /*1c250*/  ISETP.GE.AND P1, PT, R34, 0x89, PT ;  /* 0x000000892200780c */ /* 0x000fe20003f26270 */
[----:B------:R-:W-:-:S02]  /*1c260*/  HADD2.F32 R4, -RZ, R4.H0_H0 ;  /* 0x20000004ff047230 */ /* 0x000fc40000004100 */
[----:B------:R-:W-:Y:S01]  /*1c270*/  IMAD R36, R36, UR6, RZ ;  /* 0x0000000624247c24 */ /* 0x000fe2000f8e02ff */
[----:B------:R-:W-:Y:S01]  /*1c280*/  ISETP.LT.OR P5, PT, R0, 0x1, !P1 ;  /* 0x000000010000780c */ /* 0x000fe20004fa1670 */
[----:B------:R-:W-:-:S04]  /*1c290*/  IMAD.WIDE.U32 R38, R35, UR6, R38 ;  /* 0x0000000623267c25 */ /* 0x000fc8000f8e0026 */
[----:B------:R-:W-:Y:S01]  /*1c2a0*/  FMUL R4, R4, UR21 ;  /* 0x0000001504047c20 */ /* 0x000fe20008400000 */
[----:B------:R-:W-:-:S03]  /*1c2b0*/  IMAD R35, R35, UR7, R36 ;  /* 0x0000000723237c24 */ /* 0x000fc6000f8e0224 */
[----:B---3--:R-:W-:Y:S01]  /*1c2c0*/  FFMA R5, R5, UR20, R4 ;  /* 0x0000001405057c23 */ /* 0x008fe20008000004 */
[----:B------:R-:W-:-:S04]  /*1c2d0*/  IADD3 R4, P3, R38, UR8, RZ ;  /* 0x0000000826047c10 */ /* 0x000fc8000ff7e0ff */
[----:B0-----:R-:W-:Y:S02]  /*1c2e0*/  F2FP.SATFINITE.E4M3.F32.PACK_AB_MERGE_C R7, RZ, R5, RZ ;  /* 0x00000005ff07723e */ /* 0x001fe400048070ff */
[----:B------:R-:W-:-:S03]  /*1c2f0*/  IADD3.X R5, R39, UR9, R35, P3, !PT ;  /* 0x0000000927057c10 */ /* 0x000fc60009ffe423 */
[----:B------:R0:W-:Y:S01]  /*1c300*/  @!P2 STG.E.U8 desc[UR14][R30.64+0x1], R7 ;  /* 0x000001071e00a986 */ /* 0x0001e2000c10110e */
[----:B------:R-:W-:Y:S05]  /*1c310*/  @P5 BRA `(.L_x_294) ;  /* 0x0000000000045947 */ /* 0x000fea0003800000 */
[----:B------:R3:W5:Y:S02]  /*1c320*/  LDG.E.U8 R6, desc[UR14][R4.64] ;  /* 0x0000000e04067981 */ /* 0x000764000c1e1100 */
.L_x_294:
[----:B------:R-:W-:Y:S05]  /*1c330*/  BSYNC B1 ;  /* 0x0000000000017941 */ /* 0x000fea0003800000 */
.L_x_293:
        /* <DEDUP_REMOVED lines=13> */
.L_x_296:
[----:B------:R-:W-:Y:S05]  /*1c410*/  BSYNC B1 ;  /* 0x0000000000017941 */ /* 0x000fea0003800000 */
.L_x_295:
        /* <DEDUP_REMOVED lines=13> */
.L_x_298:
[----:B------:R-:W-:Y:S05]  /*1c4f0*/  BSYNC B1 ;  /* 0x0000000000017941 */ /* 0x000fea0003800000 */
.L_x_297:
        /* <DEDUP_REMOVED lines=13> */
.L_x_300:
[----:B------:R-:W-:Y:S05]  /*1c5d0*/  BSYNC B1 ;  /* 0x0000000000017941 */ /* 0x000fea0003800000 */
.L_x_299:
        /* <DEDUP_REMOVED lines=13> */
.L_x_302:
[----:B------:R-:W-:Y:S05]  /*1c6b0*/  BSYNC B1 ;  /* 0x0000000000017941 */ /* 0x000fea0003800000 */
.L_x_301:
        /* <DEDUP_REMOVED lines=13> */
.L_x_304:
[----:B------:R-:W-:Y:S05]  /*1c790*/  BSYNC B1 ;  /* 0x0000000000017941 */ /* 0x000fea0003800000 */
.L_x_303:
        /* <DEDUP_REMOVED lines=13> */
.L_x_306:
[----:B------:R-:W-:Y:S05]  /*1c870*/  BSYNC B1 ;  /* 0x0000000000017941 */ /* 0x000fea0003800000 */
.L_x_305:
        /* <DEDUP_REMOVED lines=13> */
.L_x_308:
[----:B------:R-:W-:Y:S05]  /*1c950*/  BSYNC B1 ;  /* 0x0000000000017941 */ /* 0x000fea0003800000 */
.L_x_307:
        /* <DEDUP_REMOVED lines=13> */
.L_x_310:
[----:B------:R-:W-:Y:S05]  /*1ca30*/  BSYNC B1 ;  /* 0x0000000000017941 */ /* 0x000fea0003800000 */
.L_x_309:
        /* <DEDUP_REMOVED lines=13> */
.L_x_312:
[----:B------:R-:W-:Y:S05]  /*1cb10*/  BSYNC B1 ;  /* 0x0000000000017941 */ /* 0x000fea0003800000 */
.L_x_311:
        /* <DEDUP_REMOVED lines=13> */
.L_x_314:
[----:B------:R-:W-:Y:S05]  /*1cbf0*/  BSYNC B1 ;  /* 0x0000000000017941 */ /* 0x000fea0003800000 */
.L_x_313:
        /* <DEDUP_REMOVED lines=13> */
.L_x_316:
[----:B------:R-:W-:Y:S05]  /*1ccd0*/  BSYNC B1 ;  /* 0x0000000000017941 */ /* 0x000fea0003800000 */
.L_x_315:
        /* <DEDUP_REMOVED lines=13> */
.L_x_318:
[----:B------:R-:W-:Y:S05]  /*1cdb0*/  BSYNC B1 ;  /* 0x0000000000017941 */ /* 0x000fea0003800000 */
.L_x_317:
        /* <DEDUP_REMOVED lines=13> */
.L_x_320:
[----:B------:R-:W-:Y:S05]  /*1ce90*/  BSYNC B1 ;  /* 0x0000000000017941 */ /* 0x000fea0003800000 */
.L_x_319:
        /* <DEDUP_REMOVED lines=13> */
.L_x_322:
[----:B------:R-:W-:Y:S05]  /*1cf70*/  BSYNC B1 ;  /* 0x0000000000017941 */ /* 0x000fea0003800000 */
.L_x_321:
        /* <DEDUP_REMOVED lines=13> */
.L_x_324:
[----:B------:R-:W-:Y:S05]  /*1d050*/  BSYNC B1 ;  /* 0x0000000000017941 */ /* 0x000fea0003800000 */
.L_x_323:
        /* <DEDUP_REMOVED lines=13> */
.L_x_326:
[----:B------:R-:W-:Y:S05]  /*1d130*/  BSYNC B1 ;  /* 0x0000000000017941 */ /* 0x000fea0003800000 */
.L_x_325:
        /* <DEDUP_REMOVED lines=13> */
.L_x_328:
[----:B------:R-:W-:Y:S05]  /*1d210*/  BSYNC B1 ;  /* 0x0000000000017941 */ /* 0x000fea0003800000 */
.L_x_327:
        /* <DEDUP_REMOVED lines=13> */
.L_x_330:
[----:B------:R-:W-:Y:S05]  /*1d2f0*/  BSYNC B1 ;  /* 0x0000000000017941 */ /* 0x000fea0003800000 */
.L_x_329:
        /* <DEDUP_REMOVED lines=13> */
.L_x_332:
[----:B------:R-:W-:Y:S05]  /*1d3d0*/  BSYNC B1 ;  /* 0x0000000000017941 */ /* 0x000fea0003800000 */
.L_x_331:
        /* <DEDUP_REMOVED lines=13> */
.L_x_334:
[----:B------:R-:W-:Y:S05]  /*1d4b0*/  BSYNC B1 ;  /* 0x0000000000017941 */ /* 0x000fea0003800000 */
.L_x_333:
        /* <DEDUP_REMOVED lines=13> */
.L_x_336:
[----:B------:R-:W-:Y:S05]  /*1d590*/  BSYNC B1 ;  /* 0x0000000000017941 */ /* 0x000fea0003800000 */
.L_x_335:
        /* <DEDUP_REMOVED lines=13> */
.L_x_338:
[----:B------:R-:W-:Y:S05]  /*1d670*/  BSYNC B1 ;  /* 0x0000000000017941 */ /* 0x000fea0003800000 */
.L_x_337:
        /* <DEDUP_REMOVED lines=13> */
.L_x_340:
[----:B------:R-:W-:Y:S05]  /*1d750*/  BSYNC B1 ;  /* 0x0000000000017941 */ /* 0x000fea0003800000 */
.L_x_339:
        /* <DEDUP_REMOVED lines=13> */
.L_x_342:
[----:B------:R-:W-:Y:S05]  /*1d830*/  BSYNC B1 ;  /* 0x0000000000017941 */ /* 0x000fea0003800000 */
.L_x_341:
        /* <DEDUP_REMOVED lines=13> */
.L_x_344:
[----:B------:R-:W-:Y:S05]  /*1d910*/  BSYNC B1 ;  /* 0x0000000000017941 */ /* 0x000fea0003800000 */
.L_x_343:
        /* <DEDUP_REMOVED lines=13> */
.L_x_346:
[----:B------:R-:W-:Y:S05]  /*1d9f0*/  BSYNC B1 ;  /* 0x0000000000017941 */ /* 0x000fea0003800000 */
.L_x_345:
        /* <DEDUP_REMOVED lines=13> */
.L_x_348:
[----:B------:R-:W-:Y:S05]  /*1dad0*/  BSYNC B1 ;  /* 0x0000000000017941 */ /* 0x000fea0003800000 */
.L_x_347:
        /* <DEDUP_REMOVED lines=13> */
.L_x_350:
[----:B------:R-:W-:Y:S05]  /*1dbb0*/  BSYNC B1 ;  /* 0x0000000000017941 */ /* 0x000fea0003800000 */
.L_x_349:
        /* <DEDUP_REMOVED lines=13> */
.L_x_352:
[----:B------:R-:W-:Y:S05]  /*1dc90*/  BSYNC B1 ;  /* 0x0000000000017941 */ /* 0x000fea0003800000 */
.L_x_351:
        /* <DEDUP_REMOVED lines=13> */
.L_x_354:
[----:B------:R-:W-:Y:S05]  /*1dd70*/  BSYNC B1 ;  /* 0x0000000000017941 */ /* 0x000fea0003800000 */
.L_x_353:
        /* <DEDUP_REMOVED lines=13> */
.L_x_356:
[----:B------:R-:W-:Y:S05]  /*1de50*/  BSYNC B1 ;  /* 0x0000000000017941 */ /* 0x000fea0003800000 */
.L_x_355:
        /* <DEDUP_REMOVED lines=13> */
.L_x_358:
[----:B------:R-:W-:Y:S05]  /*1df30*/  BSYNC B1 ;  /* 0x0000000000017941 */ /* 0x000fea0003800000 */
.L_x_357:
        /* <DEDUP_REMOVED lines=13> */
.L_x_360:
[----:B------:R-:W-:Y:S05]  /*1e010*/  BSYNC B1 ;  /* 0x0000000000017941 */ /* 0x000fea0003800000 */
.L_x_359:
        /* <DEDUP_REMOVED lines=13> */
.L_x_362:
[----:B------:R-:W-:Y:S05]  /*1e0f0*/  BSYNC B1 ;  /* 0x0000000000017941 */ /* 0x000fea0003800000 */
.L_x_361:
        /* <DEDUP_REMOVED lines=13> */
.L_x_364:
[----:B------:R-:W-:Y:S05]  /*1e1d0*/  BSYNC B1 ;  /* 0x0000000000017941 */ /* 0x000fea0003800000 */
.L_x_363:
        /* <DEDUP_REMOVED lines=13> */
.L_x_366:
[----:B------:R-:W-:Y:S05]  /*1e2b0*/  BSYNC B1 ;  /* 0x0000000000017941 */ /* 0x000fea0003800000 */
.L_x_365:
        /* <DEDUP_REMOVED lines=13> */
.L_x_368:
[----:B------:R-:W-:Y:S05]  /*1e390*/  BSYNC B1 ;  /* 0x0000000000017941 */ /* 0x000fea0003800000 */
.L_x_367:
        /* <DEDUP_REMOVED lines=13> */
.L_x_370:
[----:B------:R-:W-:Y:S05]  /*1e470*/  BSYNC B1 ;  /* 0x0000000000017941 */ /* 0x000fea0003800000 */
.L_x_369:
        /* <DEDUP_REMOVED lines=13> */
.L_x_372:
[----:B------:R-:W-:Y:S05]  /*1e550*/  BSYNC B1 ;  /* 0x0000000000017941 */ /* 0x000fea0003800000 */
.L_x_371:
        /* <DEDUP_REMOVED lines=13> */
.L_x_374:
[----:B------:R-:W-:Y:S05]  /*1e630*/  BSYNC B1 ;  /* 0x0000000000017941 */ /* 0x000fea0003800000 */
.L_x_373:
        /* <DEDUP_REMOVED lines=13> */
.L_x_376:
[----:B------:R-:W-:Y:S05]  /*1e710*/  BSYNC B1 ;  /* 0x0000000000017941 */ /* 0x000fea0003800000 */
.L_x_375:
        /* <DEDUP_REMOVED lines=13> */
.L_x_378:
[----:B------:R-:W-:Y:S05]  /*1e7f0*/  BSYNC B1 ;  /* 0x0000000000017941 */ /* 0x000fea0003800000 */
.L_x_377:
        /* <DEDUP_REMOVED lines=13> */
.L_x_380:
[----:B------:R-:W-:Y:S05]  /*1e8d0*/  BSYNC B1 ;  /* 0x0000000000017941 */ /* 0x000fea0003800000 */
.L_x_379:
        /* <DEDUP_REMOVED lines=13> */
.L_x_382:
[----:B------:R-:W-:Y:S05]  /*1e9b0*/  BSYNC B1 ;  /* 0x0000000000017941 */ /* 0x000fea0003800000 */
.L_x_381:
        /* <DEDUP_REMOVED lines=13> */
.L_x_384:
[----:B------:R-:W-:Y:S05]  /*1ea90*/  BSYNC B1 ;  /* 0x0000000000017941 */ /* 0x000fea0003800000 */
.L_x_383:
        /* <DEDUP_REMOVED lines=13> */
.L_x_386:
[----:B------:R-:W-:Y:S05]  /*1eb70*/  BSYNC B1 ;  /* 0x0000000000017941 */ /* 0x000fea0003800000 */
.L_x_385:
        /* <DEDUP_REMOVED lines=13> */
.L_x_388:
[----:B------:R-:W-:Y:S05]  /*1ec50*/  BSYNC B1 ;  /* 0x0000000000017941 */ /* 0x000fea0003800000 */
.L_x_387:
        /* <DEDUP_REMOVED lines=13> */
.L_x_390:
[----:B------:R-:W-:Y:S05]  /*1ed30*/  BSYNC B1 ;  /* 0x0000000000017941 */ /* 0x000fea0003800000 */
.L_x_389:
        /* <DEDUP_REMOVED lines=13> */
.L_x_392:
[----:B------:R-:W-:Y:S05]  /*1ee10*/  BSYNC B1 ;  /* 0x0000000000017941 */ /* 0x000fea0003800000 */
.L_x_391:
        /* <DEDUP_REMOVED lines=13> */
.L_x_394:
[----:B------:R-:W-:Y:S05]  /*1eef0*/  BSYNC B1 ;  /* 0x0000000000017941 */ /* 0x000fea0003800000 */
.L_x_393:
        /* <DEDUP_REMOVED lines=13> */
.L_x_396:
[----:B------:R-:W-:Y:S05]  /*1efd0*/  BSYNC B1 ;  /* 0x0000000000017941 */ /* 0x000fea0003800000 */
.L_x_395:
        /* <DEDUP_REMOVED lines=13> */
.L_x_398:
[----:B------:R-:W-:Y:S05]  /*1f0b0*/  BSYNC B1 ;  /* 0x0000000000017941 */ /* 0x000fea0003800000 */
.L_x_397:
        /* <DEDUP_REMOVED lines=13> */
.L_x_400:
[----:B------:R-:W-:Y:S05]  /*1f190*/  BSYNC B1 ;  /* 0x0000000000017941 */ /* 0x000fea0003800000 */
.L_x_399:
        /* <DEDUP_REMOVED lines=13> */
.L_x_402:
[----:B------:R-:W-:Y:S05]  /*1f270*/  BSYNC B1 ;  /* 0x0000000000017941 */ /* 0x000fea0003800000 */
.L_x_401:
        /* <DEDUP_REMOVED lines=13> */
.L_x_404:
[----:B------:R-:W-:Y:S05]  /*1f350*/  BSYNC B1 ;  /* 0x0000000000017941 */ /* 0x000fea0003800000 */
.L_x_403:
        /* <DEDUP_REMOVED lines=13> */
.L_x_406:
[----:B------:R-:W-:Y:S05]  /*1f430*/  BSYNC B1 ;  /* 0x0000000000017941 */ /* 0x000fea0003800000 */
.L_x_405:
        /* <DEDUP_REMOVED lines=13> */
.L_x_408:
[----:B------:R-:W-:Y:S05]  /*1f510*/  BSYNC B1 ;  /* 0x0000000000017941 */ /* 0x000fea0003800000 */
.L_x_407:
        /* <DEDUP_REMOVED lines=13> */
.L_x_410:
[----:B------:R-:W-:Y:S05]  /*1f5f0*/  BSYNC B1 ;  /* 0x0000000000017941 */ /* 0x000fea0003800000 */
.L_x_409:
        /* <DEDUP_REMOVED lines=13> */
.L_x_412:
[----:B------:R-:W-:Y:S05]  /*1f6d0*/  BSYNC B1 ;  /* 0x0000000000017941 */ /* 0x000fea0003800000 */
.L_x_411:
        /* <DEDUP_REMOVED lines=13> */
.L_x_414:
[----:B------:R-:W-:Y:S05]  /*1f7b0*/  BSYNC B1 ;  /* 0x0000000000017941 */ /* 0x000fea0003800000 */
.L_x_413:
        /* <DEDUP_REMOVED lines=13> */
.L_x_416:
[----:B------:R-:W-:Y:S05]  /*1f890*/  BSYNC B1 ;  /* 0x0000000000017941 */ /* 0x000fea0003800000 */
.L_x_415:
        /* <DEDUP_REMOVED lines=13> */
.L_x_418:
[----:B------:R-:W-:Y:S05]  /*1f970*/  BSYNC B1 ;  /* 0x0000000000017941 */ /* 0x000fea0003800000 */
.L_x_417:
        /* <DEDUP_REMOVED lines=13> */
.L_x_420:
[----:B------:R-:W-:Y:S05]  /*1fa50*/  BSYNC B1 ;  /* 0x0000000000017941 */ /* 0x000fea0003800000 */
.L_x_419:
        /* <DEDUP_REMOVED lines=13> */
.L_x_422:
[----:B------:R-:W-:Y:S05]  /*1fb30*/  BSYNC B1 ;  /* 0x0000000000017941 */ /* 0x000fea0003800000 */
.L_x_421:
        /* <DEDUP_REMOVED lines=13> */
.L_x_424:
[----:B------:R-:W-:Y:S05]  /*1fc10*/  BSYNC B1 ;  /* 0x0000000000017941 */ /* 0x000fea0003800000 */
.L_x_423:
        /* <DEDUP_REMOVED lines=13> */
.L_x_426:
[----:B------:R-:W-:Y:S05]  /*1fcf0*/  BSYNC B1 ;  /* 0x0000000000017941 */ /* 0x000fea0003800000 */
.L_x_425:
        /* <DEDUP_REMOVED lines=13> */
.L_x_428:
[----:B------:R-:W-:Y:S05]  /*1fdd0*/  BSYNC B1 ;  /* 0x0000000000017941 */ /* 0x000fea0003800000 */
.L_x_427:
        /* <DEDUP_REMOVED lines=13> */
.L_x_430:
[----:B------:R-:W-:Y:S05]  /*1feb0*/  BSYNC B1 ;  /* 0x0000000000017941 */ /* 0x000fea0003800000 */
.L_x_429:
        /* <DEDUP_REMOVED lines=13> */
.L_x_432:
[----:B------:R-:W-:Y:S05]  /*1ff90*/  BSYNC B1 ;  /* 0x0000000000017941 */ /* 0x000fea0003800000 */
.L_x_431:
        /* <DEDUP_REMOVED lines=13> */
.L_x_434:
[----:B------:R-:W-:Y:S05]  /*20070*/  BSYNC B1 ;  /* 0x0000000000017941 */ /* 0x000fea0003800000 */
.L_x_433:
        /* <DEDUP_REMOVED lines=13> */
.L_x_436:
[----:B------:R-:W-:Y:S05]  /*20150*/  BSYNC B1 ;  /* 0x0000000000017941 */ /* 0x000fea0003800000 */
.L_x_435:
        /* <DEDUP_REMOVED lines=13> */
.L_x_438:
[----:B------:R-:W-:Y:S05]  /*20230*/  BSYNC B1 ;  /* 0x0000000000017941 */ /* 0x000fea0003800000 */
.L_x_437:
        /* <DEDUP_REMOVED lines=13> */
.L_x_440:
[----:B------:R-:W-:Y:S05]  /*20310*/  BSYNC B1 ;  /* 0x0000000000017941 */ /* 0x000fea0003800000 */
.L_x_439:
        /* <DEDUP_REMOVED lines=13> */
.L_x_442:
[----:B------:R-:W-:Y:S05]  /*203f0*/  BSYNC B1 ;  /* 0x0000000000017941 */ /* 0x000fea0003800000 */
.L_x_441:
        /* <DEDUP_REMOVED lines=13> */
.L_x_444:
[----:B------:R-:W-:Y:S05]  /*204d0*/  BSYNC B1 ;  /* 0x0000000000017941 */ /* 0x000fea0003800000 */
.L_x_443:
        /* <DEDUP_REMOVED lines=13> */
.L_x_446:
[----:B------:R-:W-:Y:S05]  /*205b0*/  BSYNC B1 ;  /* 0x0000000000017941 */ /* 0x000fea0003800000 */
.L_x_445:
        /* <DEDUP_REMOVED lines=13> */
.L_x_448:
[----:B------:R-:W-:Y:S05]  /*20690*/  BSYNC B1 ;  /* 0x0000000000017941 */ /* 0x000fea0003800000 */
.L_x_447:
        /* <DEDUP_REMOVED lines=13> */
.L_x_450:
[----:B------:R-:W-:Y:S05]  /*20770*/  BSYNC B1 ;  /* 0x0000000000017941 */ /* 0x000fea0003800000 */
.L_x_449:
        /* <DEDUP_REMOVED lines=13> */
.L_x_452:
[----:B------:R-:W-:Y:S05]  /*20850*/  BSYNC B1 ;  /* 0x0000000000017941 */ /* 0x000fea0003800000 */
.L_x_451:
        /* <DEDUP_REMOVED lines=13> */
.L_x_454:
[----:B------:R-:W-:Y:S05]  /*20930*/  BSYNC B1 ;  /* 0x0000000000017941 */ /* 0x000fea0003800000 */
.L_x_453:
        /* <DEDUP_REMOVED lines=13> */
.L_x_456:
[----:B------:R-:W-:Y:S05]  /*20a10*/  BSYNC B1 ;  /* 0x0000000000017941 */ /* 0x000fea0003800000 */
.L_x_455:
        /* <DEDUP_REMOVED lines=13> */
.L_x_458:
[----:B------:R-:W-:Y:S05]  /*20af0*/  BSYNC B1 ;  /* 0x0000000000017941 */ /* 0x000fea0003800000 */
.L_x_457:
        /* <DEDUP_REMOVED lines=13> */
.L_x_460:
[----:B------:R-:W-:Y:S05]  /*20bd0*/  BSYNC B1 ;  /* 0x0000000000017941 */ /* 0x000fea0003800000 */
.L_x_459:
        /* <DEDUP_REMOVED lines=13> */
.L_x_462:
[----:B------:R-:W-:Y:S05]  /*20cb0*/  BSYNC B1 ;  /* 0x0000000000017941 */ /* 0x000fea0003800000 */
.L_x_461:
        /* <DEDUP_REMOVED lines=13> */
.L_x_464:
[----:B------:R-:W-:Y:S05]  /*20d90*/  BSYNC B1 ;  /* 0x0000000000017941 */ /* 0x000fea0003800000 */
.L_x_463:
        /* <DEDUP_REMOVED lines=13> */
.L_x_466:
[----:B------:R-:W-:Y:S05]  /*20e70*/  BSYNC B1 ;  /* 0x0000000000017941 */ /* 0x000fea0003800000 */
.L_x_465:
        /* <DEDUP_REMOVED lines=13> */
.L_x_468:
[----:B------:R-:W-:Y:S05]  /*20f50*/  BSYNC B1 ;  /* 0x0000000000017941 */ /* 0x000fea0003800000 */
.L_x_467:
        /* <DEDUP_REMOVED lines=13> */
.L_x_470:
[----:B------:R-:W-:Y:S05]  /*21030*/  BSYNC B1 ;  /* 0x0000000000017941 */ /* 0x000fea0003800000 */
.L_x_469:
        /* <DEDUP_REMOVED lines=13> */
.L_x_472:
[----:B------:R-:W-:Y:S05]  /*21110*/  BSYNC B1 ;  /* 0x0000000000017941 */ /* 0x000fea0003800000 */
.L_x_471:
        /* <DEDUP_REMOVED lines=13> */
.L_x_474:
[----:B------:R-:W-:Y:S05]  /*211f0*/  BSYNC B1 ;  /* 0x0000000000017941 */ /* 0x000fea0003800000 */
.L_x_473:
        /* <DEDUP_REMOVED lines=13> */
.L_x_476:
[----:B------:R-:W-:Y:S05]  /*212d0*/  BSYNC B1 ;  /* 0x0000000000017941 */ /* 0x000fea0003800000 */
.L_x_475:
        /* <DEDUP_REMOVED lines=13> */
.L_x_478:
[----:B------:R-:W-:Y:S05]  /*213b0*/  BSYNC B1 ;  /* 0x0000000000017941 */ /* 0x000fea0003800000 */
.L_x_477:
        /* <DEDUP_REMOVED lines=13> */
.L_x_480:
[----:B------:R-:W-:Y:S05]  /*21490*/  BSYNC B1 ;  /* 0x0000000000017941 */ /* 0x000fea0003800000 */
.L_x_479:
        /* <DEDUP_REMOVED lines=13> */
.L_x_482:
[----:B------:R-:W-:Y:S05]  /*21570*/  BSYNC B1 ;  /* 0x0000000000017941 */ /* 0x000fea0003800000 */
.L_x_481:
        /* <DEDUP_REMOVED lines=13> */
.L_x_484:
[----:B------:R-:W-:Y:S05]  /*21650*/  BSYNC B1 ;  /* 0x0000000000017941 */ /* 0x000fea0003800000 */
.L_x_483:
        /* <DEDUP_REMOVED lines=13> */
.L_x_486:
[----:B------:R-:W-:Y:S05]  /*21730*/  BSYNC B1 ;  /* 0x0000000000017941 */ /* 0x000fea0003800000 */
.L_x_485:
        /* <DEDUP_REMOVED lines=13> */
.L_x_488:
[----:B------:R-:W-:Y:S05]  /*21810*/  BSYNC B1 ;  /* 0x0000000000017941 */ /* 0x000fea0003800000 */
.L_x_487:
        /* <DEDUP_REMOVED lines=13> */
.L_x_490:
[----:B------:R-:W-:Y:S05]  /*218f0*/  BSYNC B1 ;  /* 0x0000000000017941 */ /* 0x000fea0003800000 */
.L_x_489:
        /* <DEDUP_REMOVED lines=13> */
.L_x_492:
[----:B------:R-:W-:Y:S05]  /*219d0*/  BSYNC B1 ;  /* 0x0000000000017941 */ /* 0x000fea0003800000 */
.L_x_491:
        /* <DEDUP_REMOVED lines=13> */
.L_x_494:
[----:B------:R-:W-:Y:S05]  /*21ab0*/  BSYNC B1 ;  /* 0x0000000000017941 */ /* 0x000fea0003800000 */
.L_x_493:
        /* <DEDUP_REMOVED lines=13> */
.L_x_496:
[----:B------:R-:W-:Y:S05]  /*21b90*/  BSYNC B1 ;  /* 0x0000000000017941 */ /* 0x000fea0003800000 */
.L_x_495:
        /* <DEDUP_REMOVED lines=13> */
.L_x_498:
[----:B------:R-:W-:Y:S05]  /*21c70*/  BSYNC B1 ;  /* 0x0000000000017941 */ /* 0x000fea0003800000 */
.L_x_497:
        /* <DEDUP_REMOVED lines=13> */
.L_x_500:
[----:B------:R-:W-:Y:S05]  /*21d50*/  BSYNC B1 ;  /* 0x0000000000017941 */ /* 0x000fea0003800000 */
.L_x_499:
        /* <DEDUP_REMOVED lines=13> */
.L_x_502:
[----:B------:R-:W-:Y:S05]  /*21e30*/  BSYNC B1 ;  /* 0x0000000000017941 */ /* 0x000fea0003800000 */
.L_x_501:
        /* <DEDUP_REMOVED lines=13> */
.L_x_504:
[----:B------:R-:W-:Y:S05]  /*21f10*/  BSYNC B1 ;  /* 0x0000000000017941 */ /* 0x000fea0003800000 */
.L_x_503:
        /* <DEDUP_REMOVED lines=13> */
.L_x_506:
[----:B------:R-:W-:Y:S05]  /*21ff0*/  BSYNC B1 ;  /* 0x0000000000017941 */ /* 0x000fea0003800000 */
.L_x_505:
        /* <DEDUP_REMOVED lines=13> */
.L_x_508:
[----:B------:R-:W-:Y:S05]  /*220d0*/  BSYNC B1 ;  /* 0x0000000000017941 */ /* 0x000fea0003800000 */
.L_x_507:
        /* <DEDUP_REMOVED lines=13> */
.L_x_510:
[----:B------:R-:W-:Y:S05]  /*221b0*/  BSYNC B1 ;  /* 0x0000000000017941 */ /* 0x000fea0003800000 */
.L_x_509:
        /* <DEDUP_REMOVED lines=13> */
.L_x_512:
[----:B------:R-:W-:Y:S05]  /*22290*/  BSYNC B1 ;  /* 0x0000000000017941 */ /* 0x000fea0003800000 */
.L_x_511:
        /* <DEDUP_REMOVED lines=13> */
.L_x_514:
[----:B------:R-:W-:Y:S05]  /*22370*/  BSYNC B1 ;  /* 0x0000000000017941 */ /* 0x000fea0003800000 */
.L_x_513:
        /* <DEDUP_REMOVED lines=13> */
.L_x_516:
[----:B------:R-:W-:Y:S05]  /*22450*/  BSYNC B1 ;  /* 0x0000000000017941 */ /* 0x000fea0003800000 */
.L_x_515:
        /* <DEDUP_REMOVED lines=13> */
.L_x_518:
[----:B------:R-:W-:Y:S05]  /*22530*/  BSYNC B1 ;  /* 0x0000000000017941 */ /* 0x000fea0003800000 */
.L_x_517:
        /* <DEDUP_REMOVED lines=13> */
.L_x_520:
[----:B------:R-:W-:Y:S05]  /*22610*/  BSYNC B1 ;  /* 0x0000000000017941 */ /* 0x000fea0003800000 */
.L_x_519:
        /* <DEDUP_REMOVED lines=13> */
.L_x_522:
[----:B------:R-:W-:Y:S05]  /*226f0*/  BSYNC B1 ;  /* 0x0000000000017941 */ /* 0x000fea0003800000 */
.L_x_521:
        /* <DEDUP_REMOVED lines=13> */
.L_x_524:
[----:B------:R-:W-:Y:S05]  /*227d0*/  BSYNC B1 ;  /* 0x0000000000017941 */ /* 0x000fea0003800000 */
.L_x_523:
        /* <DEDUP_REMOVED lines=13> */
.L_x_526:
[----:B------:R-:W-:Y:S05]  /*228b0*/  BSYNC B1 ;  /* 0x0000000000017941 */ /* 0x000fea0003800000 */
.L_x_525:
        /* <DEDUP_REMOVED lines=13> */
.L_x_528:
[----:B------:R-:W-:Y:S05]  /*22990*/  BSYNC B1 ;  /* 0x0000000000017941 */ /* 0x000fea0003800000 */
.L_x_527:
        /* <DEDUP_REMOVED lines=13> */
.L_x_530:
[----:B------:R-:W-:Y:S05]  /*22a70*/  BSYNC B1 ;  /* 0x0000000000017941 */ /* 0x000fea0003800000 */
.L_x_529:
        /* <DEDUP_REMOVED lines=13> */
.L_x_532:
[----:B------:R-:W-:Y:S05]  /*22b50*/  BSYNC B1 ;  /* 0x0000000000017941 */ /* 0x000fea0003800000 */
.L_x_531:
        /* <DEDUP_REMOVED lines=13> */
.L_x_534:
[----:B------:R-:W-:Y:S05]  /*22c30*/  BSYNC B1 ;  /* 0x0000000000017941 */ /* 0x000fea0003800000 */
.L_x_533:
        /* <DEDUP_REMOVED lines=13> */
.L_x_536:
[----:B------:R-:W-:Y:S05]  /*22d10*/  BSYNC B1 ;  /* 0x0000000000017941 */ /* 0x000fea0003800000 */
.L_x_535:
        /* <DEDUP_REMOVED lines=13> */
.L_x_538:
[----:B------:R-:W-:Y:S05]  /*22df0*/  BSYNC B1 ;  /* 0x0000000000017941 */ /* 0x000fea0003800000 */
.L_x_537:
        /* <DEDUP_REMOVED lines=13> */
.L_x_540:
[----:B------:R-:W-:Y:S05]  /*22ed0*/  BSYNC B1 ;  /* 0x0000000000017941 */ /* 0x000fea0003800000 */
.L_x_539:
[----:B--234-:R-:W2:Y:S01]  /*22ee0*/  LDL.LU R3, [R1+0x444] ;  /* 0x0004440001037983 */ /* 0x01cea20000300800 */
[----:B-----5:R-:W-:Y:S01]  /*22ef0*/  LOP3.LUT R6, R6, 0xff, RZ, 0xc0, !PT ;  /* 0x000000ff06067812 */ /* 0x020fe200078ec0ff */
[----:B------:R-:W-:Y:S01]  /*22f00*/  BSSY B1, `(.L_x_541) ;  /* 0x000000b000017945 */ /* 0x000fe20003800000 */
[----:B------:R-:W-:Y:S02]  /*22f10*/  ISETP.LT.OR P2, PT, R0, 0xf9, !P1 ;  /* 0x000000f90000780c */ /* 0x000fe40004f41670 */
[----:B------:R-:W-:Y:S02]  /*22f20*/  F2FP.F16.E4M3.UNPACK_B R6, R6 ;  /* 0x00000006ff06723e */ /* 0x000fe400020006ff */
[----:B------:R-:W-:-:S03]  /*22f30*/  PRMT R2, RZ, 0x7610, R2 ;  /* 0x00007610ff027816 */ /* 0x000fc60000000002 */
[----:B------:R-:W-:-:S05]  /*22f40*/  HADD2.F32 R6, -RZ, R6.H0_H0 ;  /* 0x20000006ff067230 */ /* 0x000fca0000004100 */
[----:B------:R-:W-:-:S04]  /*22f50*/  FMUL R6, R6, UR21 ;  /* 0x0000001506067c20 */ /* 0x000fc80008400000 */
[----:B--2---:R-:W-:-:S05]  /*22f60*/  FFMA R6, R3, UR20, R6 ;  /* 0x0000001403067c23 */ /* 0x004fca0008000006 */
[----:B------:R-:W-:-:S05]  /*22f70*/  F2FP.SATFINITE.E4M3.F32.PACK_AB_MERGE_C R3, RZ, R6, RZ ;  /* 0x00000006ff03723e */ /* 0x000fca00048070ff */
[----:B------:R2:W-:Y:S01]  /*22f80*/  @!P0 STG.E.U8 desc[UR14][R30.64+0xf9], R3 ;  /* 0x0000f9031e008986 */ /* 0x0005e2000c10110e */
[----:B------:R-:W-:Y:S05]  /*22f90*/  @P2 BRA `(.L_x_542) ;  /* 0x0000000000042947 */ /* 0x000fea0003800000 */
[----:B------:R3:W5:Y:S02]  /*22fa0*/  LDG.E.U8 R2, desc[UR14][R4.64+0xf8] ;  /* 0x0000f80e04027981 */ /* 0x000764000c1e1100 */
.L_x_542:
[----:B------:R-:W-:Y:S05]  /*22fb0*/  BSYNC B1 ;  /* 0x0000000000017941 */ /* 0x000fea0003800000 */
.L_x_541:
[----:B--2---:R-:W2:Y:S01]  /*22fc0*/  LDL.LU R3, [R1+0x448] ;  /* 0x0004480001037983 */ /* 0x004ea20000300800 */
        /* <DEDUP_REMOVED lines=12> */
.L_x_544:
[----:B------:R-:W-:Y:S05]  /*23090*/  BSYNC B1 ;  /* 0x0000000000017941 */ /* 0x000fea0003800000 */
.L_x_543:
[----:B------:R-:W-:Y:S05]  /*230a0*/  @P1 BRA `(.L_x_545) ;  /* 0x0000004800841947 */ /* 0x000fea0003800000 */
[----:B------:R-:W2:Y:S01]  /*230b0*/  LDL.LU R2, [R1+0x44c] ;  /* 0x00044c0001027983 */ /* 0x000ea20000300800 */
[----:B-----5:R-:W-:-:S04]  /*230c0*/  LOP3.LUT R0, R0, 0xff, RZ, 0xc0, !PT ;  /* 0x000000ff00007812 */ /* 0x020fc800078ec0ff */
[----:B------:R-:W-:-:S05]  /*230d0*/  F2FP.F16.E4M3.UNPACK_B R0, R0 ;  /* 0x00000000ff00723e */ /* 0x000fca00020006ff */
[----:B------:R-:W-:-:S05]  /*230e0*/  HADD2.F32 R0, -RZ, R0.H0_H0 ;  /* 0x20000000ff007230 */ /* 0x000fca0000004100 */
[----:B------:R-:W-:-:S04]  /*230f0*/  FMUL R0, R0, UR21 ;  /* 0x0000001500007c20 */ /* 0x000fc80008400000 */
[----:B--2---:R-:W-:-:S05]  /*23100*/  FFMA R0, R2, UR20, R0 ;  /* 0x0000001402007c23 */ /* 0x004fca0008000000 */
[----:B------:R-:W-:-:S05]  /*23110*/  F2FP.SATFINITE.E4M3.F32.PACK_AB_MERGE_C R3, RZ, R0, RZ ;  /* 0x00000000ff03723e */ /* 0x000fca00048070ff */
[----:B------:R2:W-:Y:S01]  /*23120*/  STG.E.U8 desc[UR14][R28.64+0xf9], R3 ;  /* 0x0000f9031c007986 */ /* 0x0005e2000c10110e */
[----:B------:R-:W-:Y:S05]  /*23130*/  BRA `(.L_x_545) ;  /* 0x0000004800607947 */ /* 0x000fea0003800000 */
.L_x_32:
[----:B------:R-:W-:Y:S01]  /*23140*/  ISETP.GE.AND P3, PT, R34, 0x1, PT ;  /* 0x000000012200780c */ /* 0x000fe20003f66270 */
[----:B-----5:R-:W-:Y:S01]  /*23150*/  FMUL R2, R2, UR20 ;  /* 0x0000001402027c20 */ /* 0x020fe20008400000 */
[----:B------:R-:W3:Y:S02]  /*23160*/  LDL.LU R40, [R1+0x200] ;  /* 0x0002000001287983 */ /* 0x000ee40000300800 */
[----:B------:R-:W-:Y:S02]  /*23170*/  ISETP.LT.OR P0, PT, R0, 0x1, !P3 ;  /* 0x000000010000780c */ /* 0x000fe40005f01670 */
[----:B------:R-:W-:Y:S01]  /*23180*/  F2FP.SATFINITE.E4M3.F32.PACK_AB_MERGE_C R2, RZ, R2, RZ ;  /* 0x00000002ff02723e */ /* 0x000fe200048070ff */
[----:B------:R-:W-:Y:S01]  /*23190*/  FMUL R3, R3, UR20 ;  /* 0x0000001403037c20 */ /* 0x000fe20008400000 */
[----:B------:R-:W-:Y:S01]  /*231a0*/  ISETP.GE.AND P2, PT, R34, 0x9, PT ;  /* 0x000000092200780c */ /* 0x000fe20003f46270 */
[----:B------:R-:W-:Y:S01]  /*231b0*/  FMUL R4, R4, UR20 ;  /* 0x0000001404047c20 */ /* 0x000fe20008400000 */
[----:B------:R-:W-:Y:S01]  /*231c0*/  FMUL R5, R5, UR20 ;  /* 0x0000001405057c20 */ /* 0x000fe20008400000 */
[----:B------:R-:W-:Y:S01]  /*231d0*/  ISETP.LT.OR P1, PT, R0, 0x9, !P3 ;  /* 0x000000090000780c */ /* 0x000fe20005f21670 */
[----:B------:R-:W-:Y:S01]  /*231e0*/  FMUL R6, R6, UR20 ;  /* 0x0000001406067c20 */ /* 0x000fe20008400000 */
[----:B------:R-:W-:Y:S01]  /*231f0*/  FMUL R7, R7, UR20 ;  /* 0x0000001407077c20 */ /* 0x000fe20008400000 */
[----:B------:R-:W-:Y:S01]  /*23200*/  FMUL R8, R8, UR20 ;  /* 0x0000001408087c20 */ /* 0x000fe20008400000 */
[----:B------:R-:W-:Y:S01]  /*23210*/  FMUL R9, R9, UR20 ;  /* 0x0000001409097c20 */ /* 0x000fe20008400000 */
[----:B------:R-:W-:Y:S01]  /*23220*/  FMUL R10, R10, UR20 ;  /* 0x000000140a0a7c20 */ /* 0x000fe20008400000 */
[----:B------:R-:W-:Y:S01]  /*23230*/  @!P0 STG.E.U8 desc[UR14][R24.64], R2 ;  /* 0x0000000218008986 */ /* 0x000fe2000c10110e */
[----:B------:R-:W-:-:S02]  /*23240*/  ISETP.LT.OR P0, PT, R0, 0x2, !P3 ;  /* 0x000000020000780c */ /* 0x000fc40005f01670 */
[----:B------:R-:W-:Y:S01]  /*23250*/  F2FP.SATFINITE.E4M3.F32.PACK_AB_MERGE_C R3, RZ, R3, RZ ;  /* 0x00000003ff03723e */ /* 0x000fe200048070ff */
[----:B------:R-:W-:Y:S01]  /*23260*/  FMUL R11, R11, UR20 ;  /* 0x000000140b0b7c20 */ /* 0x000fe20008400000 */
[----:B------:R-:W-:Y:S01]  /*23270*/  F2FP.SATFINITE.E4M3.F32.PACK_AB_MERGE_C R4, RZ, R4, RZ ;  /* 0x00000004ff04723e */ /* 0x000fe200048070ff */
[----:B------:R-:W-:Y:S01]  /*23280*/  FMUL R12, R12, UR20 ;  /* 0x000000140c0c7c20 */ /* 0x000fe20008400000 */
[----:B------:R-:W-:Y:S01]  /*23290*/  FMUL R13, R13, UR20 ;  /* 0x000000140d0d7c20 */ /* 0x000fe20008400000 */
[----:B------:R-:W-:Y:S01]  /*232a0*/  FMUL R14, R14, UR20 ;  /* 0x000000140e0e7c20 */ /* 0x000fe20008400000 */
[----:B------:R-:W-:Y:S01]  /*232b0*/  FMUL R15, R15, UR20 ;  /* 0x000000140f0f7c20 */ /* 0x000fe20008400000 */
[----:B------:R-:W-:Y:S01]  /*232c0*/  FMUL R16, R16, UR20 ;  /* 0x0000001410107c20 */ /* 0x000fe20008400000 */
[----:B------:R-:W-:Y:S01]  /*232d0*/  FMUL R17, R17, UR20 ;  /* 0x0000001411117c20 */ /* 0x000fe20008400000 */
[----:B------:R-:W-:Y:S01]  /*232e0*/  FMUL R18, R18, UR20 ;  /* 0x0000001412127c20 */ /* 0x000fe20008400000 */
[----:B------:R-:W-:Y:S01]  /*232f0*/  FMUL R19, R19, UR20 ;  /* 0x0000001413137c20 */ /* 0x000fe20008400000 */
[----:B------:R0:W-:Y:S01]  /*23300*/  @!P0 STG.E.U8 desc[UR14][R24.64+0x1], R3 ;  /* 0x0000010318008986 */ /* 0x0001e2000c10110e */
[----:B------:R-:W-:-:S02]  /*23310*/  ISETP.LT.OR P0, PT, R0, 0x1, !P2 ;  /* 0x000000010000780c */ /* 0x000fc40005701670 */
[----:B------:R-:W-:Y:S01]  /*23320*/  F2FP.SATFINITE.E4M3.F32.PACK_AB_MERGE_C R5, RZ, R5, RZ ;  /* 0x00000005ff05723e */ /* 0x000fe200048070ff */
[----:B------:R-:W-:Y:S01]  /*23330*/  FMUL R20, R20, UR20 ;  /* 0x0000001414147c20 */ /* 0x000fe20008400000 */
[----:B------:R-:W4:Y:S01]  /*23340*/  LDL.LU R39, [R1+0x204] ;  /* 0x0002040001277983 */ /* 0x000f220000300800 */
[----:B------:R-:W-:Y:S02]  /*23350*/  F2FP.SATFINITE.E4M3.F32.PACK_AB_MERGE_C R6, RZ, R6, RZ ;  /* 0x00000006ff06723e */ /* 0x000fe400048070ff */
[----:B------:R-:W-:Y:S01]  /*23360*/  F2FP.SATFINITE.E4M3.F32.PACK_AB_MERGE_C R7, RZ, R7, RZ ;  /* 0x00000007ff07723e */ /* 0x000fe200048070ff */
[----:B------:R-:W-:Y:S01]  /*23370*/  FMUL R21, R21, UR20 ;  /* 0x0000001415157c20 */ /* 0x000fe20008400000 */
[C---:B------:R-:W-:Y:S01]  /*23380*/  ISETP.LT.OR P5, PT, R0.reuse, 0xa, !P2 ;  /* 0x0000000a0000780c */ /* 0x040fe200057a1670 */
[----:B------:R-:W2:Y:S04]  /*23390*/  LDL.LU R35, [R1+0x208] ;  /* 0x0002080001237983 */ /* 0x000ea80000300800 */
[----:B------:R-:W-:Y:S01]  /*233a0*/  @!P0 STG.E.U8 desc[UR14][R26.64], R4 ;  /* 0x000000041a008986 */ /* 0x000fe2000c10110e */
[----:B------:R-:W-:-:S02]  /*233b0*/  ISETP.LT.OR P0, PT, R0, 0x2, !P2 ;  /* 0x000000020000780c */ /* 0x000fc40005701670 */
[----:B------:R-:W-:Y:S01]  /*233c0*/  F2FP.SATFINITE.E4M3.F32.PACK_AB_MERGE_C R8, RZ, R8, RZ ;  /* 0x00000008ff08723e */ /* 0x000fe200048070ff */
[----:B------:R-:W-:Y:S01]  /*233d0*/  FMUL R22, R22, UR20 ;  /* 0x0000001416167c20 */ /* 0x000fe20008400000 */
[----:B------:R-:W-:Y:S01]  /*233e0*/  F2FP.SATFINITE.E4M3.F32.PACK_AB_MERGE_C R9, RZ, R9, RZ ;  /* 0x00000009ff09723e */ /* 0x000fe200048070ff */
[----:B------:R-:W4:Y:S08]  /*233f0*/  LDL.LU R33, [R1+0x20c] ;  /* 0x00020c0001217983 */ /* 0x000f300000300800 */
[----:B------:R1:W-:Y:S01]  /*23400*/  @!P0 STG.E.U8 desc[UR14][R26.64+0x1], R5 ;  /* 0x000001051a008986 */ /* 0x0003e2000c10110e */
[----:B------:R-:W-:-:S03]  /*23410*/  ISETP.LT.OR P0, PT, R0, 0xa, !P3 ;  /* 0x0000000a0000780c */ /* 0x000fc60005f01670 */
[----:B------:R-:W-:Y:S01]  /*23420*/  @!P1 STG.E.U8 desc[UR14][R24.64+0x8], R6 ;  /* 0x0000080618009986 */ /* 0x000fe2000c10110e */
[C---:B------:R-:W-:Y:S02]  /*23430*/  ISETP.LT.OR P1, PT, R0.reuse, 0x9, !P2 ;  /* 0x000000090000780c */ /* 0x040fe40005721670 */
[----:B------:R-:W-:Y:S01]  /*23440*/  F2FP.SATFINITE.E4M3.F32.PACK_AB_MERGE_C R10, RZ, R10, RZ ;  /* 0x0000000aff0a723e */ /* 0x000fe200048070ff */
[----:B------:R-:W4:Y:S01]  /*23450*/  LDL.LU R32, [R1+0x210] ;  /* 0x0002100001207983 */ /* 0x000f220000300800 */
[----:B------:R-:W-:Y:S02]  /*23460*/  F2FP.SATFINITE.E4M3.F32.PACK_AB_MERGE_C R11, RZ, R11, RZ ;  /* 0x0000000bff0b723e */ /* 0x000fe400048070ff */
[----:B------:R-:W-:Y:S01]  /*23470*/  F2FP.SATFINITE.E4M3.F32.PACK_AB_MERGE_C R12, RZ, R12, RZ ;  /* 0x0000000cff0c723e */ /* 0x000fe200048070ff */
[----:B------:R-:W-:Y:S01]  /*23480*/  FMUL R23, R23, UR20 ;  /* 0x0000001417177c20 */ /* 0x000fe20008400000 */
[----:B------:R-:W-:Y:S01]  /*23490*/  F2FP.SATFINITE.E4M3.F32.PACK_AB_MERGE_C R13, RZ, R13, RZ ;  /* 0x0000000dff0d723e */ /* 0x000fe200048070ff */
[----:B------:R-:W-:Y:S01]  /*234a0*/  @!P0 STG.E.U8 desc[UR14][R24.64+0x9], R7 ;  /* 0x0000090718008986 */ /* 0x000fe2000c10110e */
[----:B------:R-:W-:-:S03]  /*234b0*/  ISETP.LT.OR P0, PT, R0, 0x11, !P3 ;  /* 0x000000110000780c */ /* 0x000fc60005f01670 */
[----:B------:R-:W-:Y:S01]  /*234c0*/  @!P1 STG.E.U8 desc[UR14][R26.64+0x8], R8 ;  /* 0x000008081a009986 */ /* 0x000fe2000c10110e */
[----:B------:R-:W-:-:S03]  /*234d0*/  ISETP.LT.OR P1, PT, R0, 0x12, !P3 ;  /* 0x000000120000780c */ /* 0x000fc60005f21670 */
[----:B------:R-:W-:Y:S01]  /*234e0*/  @!P5 STG.E.U8 desc[UR14][R26.64+0x9], R9 ;  /* 0x000009091a00d986 */ /* 0x000fe2000c10110e */
[----:B------:R-:W-:Y:S02]  /*234f0*/  ISETP.LT.OR P5, PT, R0, 0x11, !P2 ;  /* 0x000000110000780c */ /* 0x000fe400057a1670 */
        /* <DEDUP_REMOVED lines=8> */
[C---:B------:R-:W-:Y:S02]  /*23580*/  ISETP.LT.OR P5, PT, R0.reuse, 0x1a, !P3 ;  /* 0x0000001a0000780c */ /* 0x040fe40005fa1670 */
        /* <DEDUP_REMOVED lines=22> */
[C---:B------:R-:W-:Y:S02]  /*236f0*/  ISETP.LT.OR P0, PT, R0.reuse, 0x29, !P3 ;  /* 0x000000290000780c */ /* 0x040fe40005f01670 */
[----:B------:R-:W-:Y:S01]  /*23700*/  F2FP.SATFINITE.E4M3.F32.PACK_AB_MERGE_C R22, RZ, R22, RZ ;  /* 0x00000016ff16723e */ /* 0x000fe200048070ff */
[----:B------:R-:W-:Y:S01]  /*23710*/  @!P1 STG.E.U8 desc[UR14][R26.64+0x20], R20 ;  /* 0x000020141a009986 */ /* 0x000fe2000c10110e */
[----:B------:R-:W-:-:S02]  /*23720*/  ISETP.LT.OR P1, PT, R0, 0x2a, !P3 ;  /* 0x0000002a0000780c */ /* 0x000fc40005f21670 */
[C---:B------:R-:W-:Y:S01]  /*23730*/  ISETP.LT.OR P6, PT, R0.reuse, 0x2a, !P2 ;  /* 0x0000002a0000780c */ /* 0x040fe200057c1670 */
[----:B------:R-:W-:Y:S01]  /*23740*/  @!P5 STG.E.U8 desc[UR14][R26.64+0x21], R21 ;  /* 0x000021151a00d986 */ /* 0x000fe2000c10110e */
[----:B------:R-:W-:Y:S01]  /*23750*/  ISETP.LT.OR P5, PT, R0, 0x29, !P2 ;  /* 0x000000290000780c */ /* 0x000fe200057a1670 */
[----:B------:R-:W-:Y:S01]  /*23760*/  FMUL R156, R156, UR20 ;  /* 0x000000149c9c7c20 */ /* 0x000fe20008400000 */
[----:B------:R-:W-:Y:S01]  /*23770*/  FMUL R157, R157, UR20 ;  /* 0x000000149d9d7c20 */ /* 0x000fe20008400000 */
[----:B------:R-:W-:Y:S01]  /*23780*/  FMUL R158, R158, UR20 ;  /* 0x000000149e9e7c20 */ /* 0x000fe20008400000 */
[----:B------:R-:W-:Y:S01]  /*23790*/  FMUL R159, R159, UR20 ;  /* 0x000000149f9f7c20 */ /* 0x000fe20008400000 */
[----:B------:R-:W-:Y:S01]  /*237a0*/  @!P0 STG.E.U8 desc[UR14][R24.64+0x28], R22 ;  /* 0x0000281618008986 */ /* 0x000fe2000c10110e */
[----:B------:R-:W-:Y:S02]  /*237b0*/  ISETP.LT.OR P0, PT, R0, 0x31, !P3 ;  /* 0x000000310000780c */ /* 0x000fe40005f01670 */
[----:B------:R-:W-:Y:S01]  /*237c0*/  F2FP.SATFINITE.E4M3.F32.PACK_AB_MERGE_C R23, RZ, R23, RZ ;  /* 0x00000017ff17723e */ /* 0x000fe200048070ff */
[----:B------:R-:W-:Y:S01]  /*237d0*/  FMUL R160, R160, UR20 ;  /* 0x00000014a0a07c20 */ /* 0x000fe20008400000 */
[----:B------:R-:W-:Y:S01]  /*237e0*/  F2FP.SATFINITE.E4M3.F32.PACK_AB_MERGE_C R152, RZ, R152, RZ ;  /* 0x00000098ff98723e */ /* 0x000fe200048070ff */
[----:B------:R-:W-:Y:S01]  /*237f0*/  FMUL R161, R161, UR20 ;  /* 0x00000014a1a17c20 */ /* 0x000fe20008400000 */
        /* <DEDUP_REMOVED lines=47> */
[----:B0-----:R-:W-:Y:S01]  /*23af0*/  F2FP.SATFINITE.E4M3.F32.PACK_AB_MERGE_C R3, RZ, R166, RZ ;  /* 0x000000a6ff03723e */ /* 0x001fe200048070ff */
[----:B------:R-:W-:Y:S01]  /*23b00*/  @!P1 STG.E.U8 desc[UR14][R24.64+0x41], R163 ;  /* 0x000041a318009986 */ /* 0x000fe2000c10110e */
[----:B------:R-:W-:-:S03]  /*23b10*/  ISETP.LT.OR P1, PT, R0, 0x4a, !P3 ;  /* 0x0000004a0000780c */ /* 0x000fc60005f21670 */
[----:B------:R-:W-:Y:S01]  /*23b20*/  @!P5 STG.E.U8 desc[UR14][R26.64+0x40], R164 ;  /* 0x000040a41a00d986 */ /* 0x000fe2000c10110e */
[----:B------:R-:W-:-:S03]  /*23b30*/  ISETP.LT.OR P5, PT, R0, 0x49, !P2 ;  /* 0x000000490000780c */ /* 0x000fc600057a1670 */
[----:B------:R-:W-:Y:S01]  /*23b40*/  @!P6 STG.E.U8 desc[UR14][R26.64+0x41], R165 ;  /* 0x000041a51a00e986 */ /* 0x000fe2000c10110e */
[----:B------:R-:W-:-:S03]  /*23b50*/  ISETP.LT.OR P6, PT, R0, 0x4a, !P2 ;  /* 0x0000004a0000780c */ /* 0x000fc600057c1670 */
[----:B------:R0:W-:Y:S01]  /*23b60*/  @!P0 STG.E.U8 desc[UR14][R24.64+0x48], R3 ;  /* 0x0000480318008986 */ /* 0x0001e2000c10110e */
[----:B------:R-:W-:Y:S02]  /*23b70*/  ISETP.LT.OR P0, PT, R0, 0x51, !P3 ;  /* 0x000000510000780c */ /* 0x000fe40005f01670 */
[----:B------:R-:W-:Y:S01]  /*23b80*/  F2FP.SATFINITE.E4M3.F32.PACK_AB_MERGE_C R167, RZ, R167, RZ ;  /* 0x000000a7ffa7723e */ /* 0x000fe200048070ff */
[----:B------:R-:W-:Y:S01]  /*23b90*/  FMUL R172, R172, UR20 ;  /* 0x00000014acac7c20 */ /* 0x000fe20008400000 */
[----:B-1----:R-:W-:Y:S01]  /*23ba0*/  F2FP.SATFINITE.E4M3.F32.PACK_AB_MERGE_C R5, RZ, R168, RZ ;  /* 0x000000a8ff05723e */ /* 0x002fe200048070ff */
[----:B------:R-:W-:Y:S01]  /*23bb0*/  FMUL R173, R173, UR20 ;  /* 0x00000014adad7c20 */ /* 0x000fe20008400000 */
[----:B------:R-:W-:Y:S01]  /*23bc0*/  F2FP.SATFINITE.E4M3.F32.PACK_AB_MERGE_C R169, RZ, R169, RZ ;  /* 0x000000a9ffa9723e */ /* 0x000fe200048070ff */
[----:B------:R-:W-:Y:S01]  /*23bd0*/  @!P1 STG.E.U8 desc[UR14][R24.64+0x49], R167 ;  /* 0x000049a718009986 */ /* 0x000fe2000c10110e */
[----:B0-----:R-:W-:-:S03]  /*23be0*/  F2FP.SATFINITE.E4M3.F32.PACK_AB_MERGE_C R3, RZ, R170, RZ ;  /* 0x000000aaff03723e */ /* 0x001fc600048070ff */
[----:B------:R0:W-:Y:S01]  /*23bf0*/  @!P5 STG.E.U8 desc[UR14][R26.64+0x48], R5 ;  /* 0x000048051a00d986 */ /* 0x0001e2000c10110e */
[C---:B------:R-:W-:Y:S02]  /*23c00*/  ISETP.LT.OR P1, PT, R0.reuse, 0x52, !P3 ;  /* 0x000000520000780c */ /* 0x040fe40005f21670 */
[C---:B------:R-:W-:Y:S01]  /*23c10*/  ISETP.LT.OR P5, PT, R0.reuse, 0x51, !P2 ;  /* 0x000000510000780c */ /* 0x040fe200057a1670 */
[----:B------:R-:W-:Y:S01]  /*23c20*/  @!P6 STG.E.U8 desc[UR14][R26.64+0x49], R169 ;  /* 0x000049a91a00e986 */ /* 0x000fe2000c10110e */
[----:B------:R-:W-:-:S03]  /*23c30*/  ISETP.LT.OR P6, PT, R0, 0x52, !P2 ;  /* 0x000000520000780c */ /* 0x000fc600057c1670 */
[----:B------:R1:W-:Y:S01]  /*23c40*/  @!P0 STG.E.U8 desc[UR14][R24.64+0x50], R3 ;  /* 0x0000500318008986 */ /* 0x0003e2000c10110e */
[----:B------:R-:W-:Y:S01]  /*23c50*/  ISETP.LT.OR P0, PT, R0, 0x59, !P3 ;  /* 0x000000590000780c */ /* 0x000fe20005f01670 */
[----:B------:R-:W-:Y:S01]  /*23c60*/  FMUL R174, R174, UR20 ;  /* 0x00000014aeae7c20 */ /* 0x000fe20008400000 */
[----:B------:R-:W-:Y:S01]  /*23c70*/  F2FP.SATFINITE.E4M3.F32.PACK_AB_MERGE_C R171, RZ, R171, RZ ;  /* 0x000000abffab723e */ /* 0x000fe200048070ff */
[----:B------:R-:W-:Y:S01]  /*23c80*/  FMUL R175, R175, UR20 ;  /* 0x00000014afaf7c20 */ /* 0x000fe20008400000 */
[----:B0-----:R-:W-:Y:S01]  /*23c90*/  F2FP.SATFINITE.E4M3.F32.PACK_AB_MERGE_C R5, RZ, R172, RZ ;  /* 0x000000acff05723e */ /* 0x001fe200048070ff */
[----:B------:R-:W-:Y:S01]  /*23ca0*/  FMUL R176, R176, UR20 ;  /* 0x00000014b0b07c20 */ /* 0x000fe20008400000 */
[----:B------:R-:W-:Y:S01]  /*23cb0*/  F2FP.SATFINITE.E4M3.F32.PACK_AB_MERGE_C R173, RZ, R173, RZ ;  /* 0x000000adffad723e */ /* 0x000fe200048070ff */
[----:B------:R-:W-:Y:S01]  /*23cc0*/  @!P1 STG.E.U8 desc[UR14][R24.64+0x51], R171 ;  /* 0x000051ab18009986 */ /* 0x000fe2000c10110e */
[----:B-1----:R-:W-:-:S03]  /*23cd0*/  F2FP.SATFINITE.E4M3.F32.PACK_AB_MERGE_C R3, RZ, R174, RZ ;  /* 0x000000aeff03723e */ /* 0x002fc600048070ff */
        /* <DEDUP_REMOVED lines=220> */
[----:B------:R-:W4:Y:S01]  /*24aa0*/  LDL.LU R38, [R1+0x214] ;  /* 0x0002140001267983 */ /* 0x000f220000300800 */
[----:B------:R-:W-:Y:S02]  /*24ab0*/  F2FP.SATFINITE.E4M3.F32.PACK_AB_MERGE_C R229, RZ, R229, RZ ;  /* 0x000000e5ffe5723e */ /* 0x000fe400048070ff */
[----:B-1----:R-:W-:Y:S01]  /*24ac0*/  F2FP.SATFINITE.E4M3.F32.PACK_AB_MERGE_C R3, RZ, R230, RZ ;  /* 0x000000e6ff03723e */ /* 0x002fe200048070ff */
[----:B------:R-:W-:Y:S01]  /*24ad0*/  @!P1 STG.E.U8 desc[UR14][R24.64+0xc1], R227 ;  /* 0x0000c1e318009986 */ /* 0x000fe2000c10110e */
[----:B------:R-:W-:-:S03]  /*24ae0*/  ISETP.LT.OR P1, PT, R0, 0xca, !P3 ;  /* 0x000000ca0000780c */ /* 0x000fc60005f21670 */
[----:B------:R0:W-:Y:S01]  /*24af0*/  @!P5 STG.E.U8 desc[UR14][R26.64+0xc0], R5 ;  /* 0x0000c0051a00d986 */ /* 0x0001e2000c10110e */
[----:B------:R-:W-:-:S03]  /*24b00*/  ISETP.LT.OR P5, PT, R0, 0xc9, !P2 ;  /* 0x000000c90000780c */ /* 0x000fc600057a1670 */
[----:B------:R-:W-:Y:S01]  /*24b10*/  @!P6 STG.E.U8 desc[UR14][R26.64+0xc1], R229 ;  /* 0x0000c1e51a00e986 */ /* 0x000fe2000c10110e */
[----:B------:R-:W-:-:S03]  /*24b20*/  ISETP.LT.OR P6, PT, R0, 0xca, !P2 ;  /* 0x000000ca0000780c */ /* 0x000fc600057c1670 */
[----:B------:R4:W-:Y:S01]  /*24b30*/  @!P0 STG.E.U8 desc[UR14][R24.64+0xc8], R3 ;  /* 0x0000c80318008986 */ /* 0x0009e2000c10110e */
[----:B------:R-:W-:Y:S01]  /*24b40*/  ISETP.LT.OR P0, PT, R0, 0xd1, !P3 ;  /* 0x000000d10000780c */ /* 0x000fe20005f01670 */
[----:B------:R-:W-:Y:S01]  /*24b50*/  FMUL R232, R232, UR20 ;  /* 0x00000014e8e87c20 */ /* 0x000fe20008400000 */
[----:B------:R-:W-:Y:S01]  /*24b60*/  FMUL R233, R233, UR20 ;  /* 0x00000014e9e97c20 */ /* 0x000fe20008400000 */
[----:B------:R-:W4:Y:S01]  /*24b70*/  LDL.LU R37, [R1+0x218] ;  /* 0x0002180001257983 */ /* 0x000f220000300800 */
[----:B------:R-:W-:Y:S01]  /*24b80*/  FMUL R234, R234, UR20 ;  /* 0x00000014eaea7c20 */ /* 0x000fe20008400000 */
[----:B------:R-:W-:Y:S02]  /*24b90*/  F2FP.SATFINITE.E4M3.F32.PACK_AB_MERGE_C R231, RZ, R231, RZ ;  /* 0x000000e7ffe7723e */ /* 0x000fe400048070ff */
[----:B------:R-:W4:Y:S01]  /*24ba0*/  LDL.LU R36, [R1+0x21c] ;  /* 0x00021c0001247983 */ /* 0x000f220000300800 */
[----:B0-----:R-:W-:Y:S01]  /*24bb0*/  F2FP.SATFINITE.E4M3.F32.PACK_AB_MERGE_C R5, RZ, R232, RZ ;  /* 0x000000e8ff05723e */ /* 0x001fe200048070ff */
[----:B---3--:R-:W-:Y:S01]  /*24bc0*/  FMUL R2, R40, UR20 ;  /* 0x0000001428027c20 */ /* 0x008fe20008400000 */
[----:B------:R-:W-:Y:S01]  /*24bd0*/  F2FP.SATFINITE.E4M3.F32.PACK_AB_MERGE_C R233, RZ, R233, RZ ;  /* 0x000000e9ffe9723e */ /* 0x000fe200048070ff */
[----:B--2---:R-:W-:Y:S01]  /*24be0*/  FMUL R4, R35, UR20 ;  /* 0x0000001423047c20 */ /* 0x004fe20008400000 */
[----:B------:R-:W-:Y:S01]  /*24bf0*/  F2FP.SATFINITE.E4M3.F32.PACK_AB_MERGE_C R7, RZ, R234, RZ ;  /* 0x000000eaff07723e */ /* 0x000fe200048070ff */
[----:B------:R-:W2:Y:S01]  /*24c00*/  LDL.LU R35, [R1+0x220] ;  /* 0x0002200001237983 */ /* 0x000ea20000300800 */
[----:B------:R-:W-:Y:S01]  /*24c10*/  FMUL R235, R235, UR20 ;  /* 0x00000014ebeb7c20 */ /* 0x000fe20008400000 */
[----:B------:R-:W-:Y:S01]  /*24c20*/  FMUL R236, R236, UR20 ;  /* 0x00000014ecec7c20 */ /* 0x000fe20008400000 */
[----:B----4-:R-:W-:Y:S01]  /*24c30*/  FMUL R3, R39, UR20 ;  /* 0x0000001427037c20 */ /* 0x010fe20008400000 */
[----:B------:R-:W-:Y:S01]  /*24c40*/  @!P1 STG.E.U8 desc[UR14][R24.64+0xc9], R231 ;  /* 0x0000c9e718009986 */ /* 0x000fe2000c10110e */
[C---:B------:R-:W-:Y:S01]  /*24c50*/  ISETP.LT.OR P1, PT, R0.reuse, 0xd2, !P3 ;  /* 0x000000d20000780c */ /* 0x040fe20005f21670 */
[----:B------:R-:W-:Y:S01]  /*24c60*/  FMUL R237, R237, UR20 ;  /* 0x00000014eded7c20 */ /* 0x000fe20008400000 */
[----:B------:R-:W-:Y:S01]  /*24c70*/  F2FP.SATFINITE.E4M3.F32.PACK_AB_MERGE_C R235, RZ, R235, RZ ;  /* 0x000000ebffeb723e */ /* 0x000fe200048070ff */
[----:B------:R0:W-:Y:S01]  /*24c80*/  @!P5 STG.E.U8 desc[UR14][R26.64+0xc8], R5 ;  /* 0x0000c8051a00d986 */ /* 0x0001e2000c10110e */
[----:B------:R-:W-:-:S02]  /*24c90*/  ISETP.LT.OR P5, PT, R0, 0xd1, !P2 ;  /* 0x000000d10000780c */ /* 0x000fc400057a1670 */
[----:B------:R-:W-:Y:S01]  /*24ca0*/  F2FP.SATFINITE.E4M3.F32.PACK_AB_MERGE_C R9, RZ, R236, RZ ;  /* 0x000000ecff09723e */ /* 0x000fe200048070ff */
[----:B------:R-:W-:Y:S01]  /*24cb0*/  @!P6 STG.E.U8 desc[UR14][R26.64+0xc9], R233 ;  /* 0x0000c9e91a00e986 */ /* 0x000fe2000c10110e */
[C---:B------:R-:W-:Y:S02]  /*24cc0*/  ISETP.LT.OR P6, PT, R0.reuse, 0xd2, !P2 ;  /* 0x000000d20000780c */ /* 0x040fe400057c1670 */
[----:B------:R-:W-:Y:S01]  /*24cd0*/  F2FP.SATFINITE.E4M3.F32.PACK_AB_MERGE_C R237, RZ, R237, RZ ;  /* 0x000000edffed723e */ /* 0x000fe200048070ff */
[----:B------:R1:W-:Y:S01]  /*24ce0*/  @!P0 STG.E.U8 desc[UR14][R24.64+0xd0], R7 ;  /* 0x0000d00718008986 */ /* 0x0003e2000c10110e */
[C---:B------:R-:W-:Y:S01]  /*24cf0*/  ISETP.LT.OR P0, PT, R0.reuse, 0xd9, !P3 ;  /* 0x000000d90000780c */ /* 0x040fe20005f01670 */
[----:B0-----:R-:W-:Y:S02]  /*24d00*/  FMUL R5, R33, UR20 ;  /* 0x0000001421057c20 */ /* 0x001fe40008400000 */
[----:B------:R-:W-:Y:S01]  /*24d10*/  @!P1 STG.E.U8 desc[UR14][R24.64+0xd1], R235 ;  /* 0x0000d1eb18009986 */ /* 0x000fe2000c10110e */
[----:B------:R-:W-:-:S03]  /*24d20*/  ISETP.LT.OR P1, PT, R0, 0xda, !P3 ;  /* 0x000000da0000780c */ /* 0x000fc60005f21670 */
[----:B------:R-:W3:Y:S01]  /*24d30*/  LDL.LU R33, [R1+0x224] ;  /* 0x0002240001217983 */ /* 0x000ee20000300800 */
[----:B-1----:R-:W-:Y:S01]  /*24d40*/  F2FP.SATFINITE.E4M3.F32.PACK_AB_MERGE_C R7, RZ, R2, RZ ;  /* 0x00000002ff07723e */ /* 0x002fe200048070ff */
[----:B------:R-:W-:Y:S02]  /*24d50*/  FMUL R2, R32, UR20 ;  /* 0x0000001420027c20 */ /* 0x000fe40008400000 */
[----:B------:R-:W4:Y:S04]  /*24d60*/  LDL.LU R40, [R1+0x228] ;  /* 0x0002280001287983 */ /* 0x000f280000300800 */
[----:B------:R-:W4:Y:S04]  /*24d70*/  LDL.LU R32, [R1+0x22c] ;  /* 0x00022c0001207983 */ /* 0x000f280000300800 */
[----:B------:R-:W4:Y:S01]  /*24d80*/  LDL.LU R39, [R1+0x230] ;  /* 0x0002300001277983 */ /* 0x000f220000300800 */
[----:B------:R-:W-:-:S03]  /*24d90*/  F2FP.SATFINITE.E4M3.F32.PACK_AB_MERGE_C R11, RZ, R4, RZ ;  /* 0x00000004ff0b723e */ /* 0x000fc600048070ff */
[----:B------:R0:W-:Y:S01]  /*24da0*/  @!P5 STG.E.U8 desc[UR14][R26.64+0xd0], R9 ;  /* 0x0000d0091a00d986 */ /* 0x0001e2000c10110e */
[C---:B------:R-:W-:Y:S02]  /*24db0*/  ISETP.LT.OR P5, PT, R0.reuse, 0xd9, !P2 ;  /* 0x000000d90000780c */ /* 0x040fe400057a1670 */
[----:B------:R-:W-:Y:S01]  /*24dc0*/  F2FP.SATFINITE.E4M3.F32.PACK_AB_MERGE_C R13, RZ, R5, RZ ;  /* 0x00000005ff0d723e */ /* 0x000fe200048070ff */
[----:B------:R-:W-:Y:S01]  /*24dd0*/  @!P6 STG.E.U8 desc[UR14][R26.64+0xd1], R237 ;  /* 0x0000d1ed1a00e986 */ /* 0x000fe2000c10110e */
[----:B------:R-:W-:Y:S02]  /*24de0*/  ISETP.LT.OR P6, PT, R0, 0xda, !P2 ;  /* 0x000000da0000780c */ /* 0x000fe400057c1670 */
[----:B0-----:R-:W-:Y:S01]  /*24df0*/  F2FP.SATFINITE.E4M3.F32.PACK_AB_MERGE_C R9, RZ, R3, RZ ;  /* 0x00000003ff09723e */ /* 0x001fe200048070ff */
[----:B------:R0:W-:Y:S04]  /*24e00*/  @!P0 STG.E.U8 desc[UR14][R24.64+0xd8], R7 ;  /* 0x0000d80718008986 */ /* 0x0001e8000c10110e */
[----:B------:R1:W-:Y:S01]  /*24e10*/  @!P1 STG.E.U8 desc[UR14][R24.64+0xd9], R9 ;  /* 0x0000d90918009986 */ /* 0x0003e2000c10110e */
[----:B0-----:R-:W-:-:S03]  /*24e20*/  F2FP.SATFINITE.E4M3.F32.PACK_AB_MERGE_C R7, RZ, R2, RZ ;  /* 0x00000002ff07723e */ /* 0x001fc600048070ff */
[----:B------:R0:W-:Y:S01]  /*24e30*/  @!P5 STG.E.U8 desc[UR14][R26.64+0xd8], R11 ;  /* 0x0000d80b1a00d986 */ /* 0x0001e2000c10110e */
[----:B------:R-:W-:-:S03]  /*24e40*/  FMUL R3, R38, UR20 ;  /* 0x0000001426037c20 */ /* 0x000fc60008400000 */
[----:B------:R-:W4:Y:S02]  /*24e50*/  LDL.LU R38, [R1+0x234] ;  /* 0x0002340001267983 */ /* 0x000f240000300800 */
[----:B-1----:R-:W-:Y:S01]  /*24e60*/  F2FP.SATFINITE.E4M3.F32.PACK_AB_MERGE_C R9, RZ, R3, RZ ;  /* 0x00000003ff09723e */ /* 0x002fe200048070ff */
[----:B------:R-:W-:Y:S02]  /*24e70*/  FMUL R4, R37, UR20 ;  /* 0x0000001425047c20 */ /* 0x000fe40008400000 */
[----:B------:R-:W4:Y:S01]  /*24e80*/  LDL.LU R37, [R1+0x238] ;  /* 0x0002380001257983 */ /* 0x000f220000300800 */
[----:B------:R-:W-:-:S03]  /*24e90*/  FMUL R5, R36, UR20 ;  /* 0x0000001424057c20 */ /* 0x000fc60008400000 */
[----:B------:R-:W4:Y:S01]  /*24ea0*/  LDL.LU R36, [R1+0x23c] ;  /* 0x00023c0001247983 */ /* 0x000f220000300800 */
[----:B--2---:R-:W-:-:S03]  /*24eb0*/  FMUL R2, R35, UR20 ;  /* 0x0000001423027c20 */ /* 0x004fc60008400000 */
[----:B------:R-:W2:Y:S01]  /*24ec0*/  LDL.LU R35, [R1+0x240] ;  /* 0x0002400001237983 */ /* 0x000ea20000300800 */
[----:B0-----:R-:W-:Y:S01]  /*24ed0*/  F2FP.SATFINITE.E4M3.F32.PACK_AB_MERGE_C R11, RZ, R4, RZ ;  /* 0x00000004ff0b723e */ /* 0x001fe200048070ff */
[----:B---3--:R-:W-:Y:S02]  /*24ee0*/  FMUL R3, R33, UR20 ;  /* 0x0000001421037c20 */ /* 0x008fe40008400000 */
[----:B------:R-:W3:Y:S01]  /*24ef0*/  LDL.LU R33, [R1+0x244] ;  /* 0x0002440001217983 */ /* 0x000ee20000300800 */
[----:B----4-:R-:W-:-:S03]  /*24f00*/  FMUL R4, R32, UR20 ;  /* 0x0000001420047c20 */ /* 0x010fc60008400000 */
[----:B------:R-:W4:Y:S04]  /*24f10*/  LDL.LU R32, [R1+0x248] ;  /* 0x0002480001207983 */ /* 0x000f280000300800 */
[----:B------:R0:W-:Y:S01]  /*24f20*/  @!P6 STG.E.U8 desc[UR14][R26.64+0xd9], R13 ;  /* 0x0000d90d1a00e986 */ /* 0x0001e2000c10110e */
[C---:B------:R-:W-:Y:S02]  /*24f30*/  ISETP.LT.OR P6, PT, R0.reuse, 0xe2, !P3 ;  /* 0x000000e20000780c */ /* 0x040fe40005fc1670 */
[C---:B------:R-:W-:Y:S02]  /*24f40*/  ISETP.LT.OR P5, PT, R0.reuse, 0xe1, !P3 ;  /* 0x000000e10000780c */ /* 0x040fe40005fa1670 */
[C---:B------:R-:W-:Y:S02]  /*24f50*/  ISETP.LT.OR P0, PT, R0.reuse, 0xe1, !P2 ;  /* 0x000000e10000780c */ /* 0x040fe40005701670 */
[----:B------:R-:W-:-:S02]  /*24f60*/  ISETP.LT.OR P1, PT, R0, 0xe2, !P2 ;  /* 0x000000e20000780c */ /* 0x000fc40005721670 */
[----:B------:R-:W-:-:S05]  /*24f70*/  F2FP.SATFINITE.E4M3.F32.PACK_AB_MERGE_C R5, RZ, R5, RZ ;  /* 0x00000005ff05723e */ /* 0x000fca00048070ff */
[----:B------:R-:W-:Y:S01]  /*24f80*/  @!P6 STG.E.U8 desc[UR14][R24.64+0xe1], R9 ;  /* 0x0000e1091800e986 */ /* 0x000fe2000c10110e */
[----:B------:R-:W-:Y:S02]  /*24f90*/  ISETP.LT.OR P6, PT, R0, 0xe9, !P3 ;  /* 0x000000e90000780c */ /* 0x000fe40005fc1670 */
[----:B0-----:R-:W-:Y:S01]  /*24fa0*/  F2FP.SATFINITE.E4M3.F32.PACK_AB_MERGE_C R13, RZ, R2, RZ ;  /* 0x00000002ff0d723e */ /* 0x001fe200048070ff */
[----:B------:R-:W-:Y:S01]  /*24fb0*/  FMUL R2, R40, UR20 ;  /* 0x0000001428027c20 */ /* 0x000fe20008400000 */
[----:B------:R0:W-:Y:S01]  /*24fc0*/  @!P5 STG.E.U8 desc[UR14][R24.64+0xe0], R7 ;  /* 0x0000e0071800d986 */ /* 0x0001e2000c10110e */
[----:B------:R-:W-:-:S03]  /*24fd0*/  ISETP.LT.OR P5, PT, R0, 0xea, !P2 ;  /* 0x000000ea0000780c */ /* 0x000fc600057a1670 */
[----:B------:R-:W-:Y:S01]  /*24fe0*/  @!P0 STG.E.U8 desc[UR14][R26.64+0xe0], R11 ;  /* 0x0000e00b1a008986 */ /* 0x000fe2000c10110e */
[----:B------:R-:W-:-:S03]  /*24ff0*/  ISETP.LT.OR P0, PT, R0, 0xea, !P3 ;  /* 0x000000ea0000780c */ /* 0x000fc60005f01670 */
[----:B------:R1:W-:Y:S01]  /*25000*/  @!P1 STG.E.U8 desc[UR14][R26.64+0xe1], R5 ;  /* 0x0000e1051a009986 */ /* 0x0003e2000c10110e */
[----:B------:R-:W-:-:S03]  /*25010*/  ISETP.LT.OR P1, PT, R0, 0xe9, !P2 ;  /* 0x000000e90000780c */ /* 0x000fc60005721670 */
[----:B------:R-:W4:Y:S01]  /*25020*/  LDL.LU R40, [R1+0x24c] ;  /* 0x00024c0001287983 */ /* 0x000f220000300800 */
[----:B0-----:R-:W-:-:S03]  /*25030*/  F2FP.SATFINITE.E4M3.F32.PACK_AB_MERGE_C R7, RZ, R3, RZ ;  /* 0x00000003ff07723e */ /* 0x001fc600048070ff */
[----:B------:R-:W-:Y:S01]  /*25040*/  @!P6 STG.E.U8 desc[UR14][R24.64+0xe8], R13 ;  /* 0x0000e80d1800e986 */ /* 0x000fe2000c10110e */
[----:B-1----:R-:W-:Y:S01]  /*25050*/  F2FP.SATFINITE.E4M3.F32.PACK_AB_MERGE_C R5, RZ, R2, RZ ;  /* 0x00000002ff05723e */ /* 0x002fe200048070ff */
[----:B------:R-:W-:Y:S02]  /*25060*/  FMUL R2, R39, UR20 ;  /* 0x0000001427027c20 */ /* 0x000fe40008400000 */
[----:B------:R-:W4:Y:S01]  /*25070*/  LDL.LU R39, [R1+0x250] ;  /* 0x0002500001277983 */ /* 0x000f220000300800 */
[----:B------:R-:W-:Y:S02]  /*25080*/  ISETP.LT.OR P6, PT, R0, 0xf1, !P3 ;  /* 0x000000f10000780c */ /* 0x000fe40005fc1670 */
[----:B------:R-:W-:Y:S02]  /*25090*/  F2FP.SATFINITE.E4M3.F32.PACK_AB_MERGE_C R9, RZ, R4, RZ ;  /* 0x00000004ff09723e */ /* 0x000fe400048070ff */
[----:B------:R-:W-:Y:S01]  /*250a0*/  F2FP.SATFINITE.E4M3.F32.PACK_AB_MERGE_C R11, RZ, R2, RZ ;  /* 0x00000002ff0b723e */ /* 0x000fe200048070ff */
[----:B------:R0:W-:Y:S04]  /*250b0*/  @!P0 STG.E.U8 desc[UR14][R24.64+0xe9], R7 ;  /* 0x0000e90718008986 */ /* 0x0001e8000c10110e */
[----:B------:R1:W-:Y:S04]  /*250c0*/  @!P5 STG.E.U8 desc[UR14][R26.64+0xe9], R9 ;  /* 0x0000e9091a00d986 */ /* 0x0003e8000c10110e */
[----:B------:R-:W-:Y:S04]  /*250d0*/  @!P1 STG.E.U8 desc[UR14][R26.64+0xe8], R5 ;  /* 0x0000e8051a009986 */ /* 0x000fe8000c10110e */
[----:B------:R2:W-:Y:S01]  /*250e0*/  @!P6 STG.E.U8 desc[UR14][R24.64+0xf0], R11 ;  /* 0x0000f00b1800e986 */ /* 0x0005e2000c10110e */
[----:B------:R-:W-:-:S03]  /*250f0*/  FMUL R3, R38, UR20 ;  /* 0x0000001426037c20 */ /* 0x000fc60008400000 */
[----:B------:R-:W4:Y:S02]  /*25100*/  LDL.LU R38, [R1+0x254] ;  /* 0x0002540001267983 */ /* 0x000f240000300800 */
[----:B0-----:R-:W-:Y:S01]  /*25110*/  F2FP.SATFINITE.E4M3.F32.PACK_AB_MERGE_C R7, RZ, R3, RZ ;  /* 0x00000003ff07723e */ /* 0x001fe200048070ff */
[----:B------:R-:W-:Y:S02]  /*25120*/  FMUL R4, R37, UR20 ;  /* 0x0000001425047c20 */ /* 0x000fe40008400000 */
[----:B------:R-:W4:Y:S01]  /*25130*/  LDL.LU R37, [R1+0x258] ;  /* 0x0002580001257983 */ /* 0x000f220000300800 */
[----:B------:R-:W-:-:S03]  /*25140*/  FMUL R2, R36, UR20 ;  /* 0x0000001424027c20 */ /* 0x000fc60008400000 */
[----:B------:R-:W4:Y:S02]  /*25150*/  LDL.LU R36, [R1+0x25c] ;  /* 0x00025c0001247983 */ /* 0x000f240000300800 */
[----:B-1----:R-:W-:Y:S01]  /*25160*/  F2FP.SATFINITE.E4M3.F32.PACK_AB_MERGE_C R9, RZ, R2, RZ ;  /* 0x00000002ff09723e */ /* 0x002fe200048070ff */
[----:B--2---:R-:W-:Y:S02]  /*25170*/  FMUL R2, R35, UR20 ;  /* 0x0000001423027c20 */ /* 0x004fe40008400000 */
[----:B------:R-:W2:Y:S03]  /*25180*/  LDL.LU R35, [R1+0x260] ;  /* 0x0002600001237983 */ /* 0x000ea60000300800 */
[----:B------:R-:W-:Y:S01]  /*25190*/  F2FP.SATFINITE.E4M3.F32.PACK_AB_MERGE_C R11, RZ, R2, RZ ;  /* 0x00000002ff0b723e */ /* 0x000fe200048070ff */
[----:B---3--:R-:W-:Y:S02]  /*251a0*/  FMUL R3, R33, UR20 ;  /* 0x0000001421037c20 */ /* 0x008fe40008400000 */
[----:B------:R-:W3:Y:S01]  /*251b0*/  LDL.LU R33, [R1+0x264] ;  /* 0x0002640001217983 */ /* 0x000ee20000300800 */
[----:B----4-:R-:W-:-:S03]  /*251c0*/  FMUL R2, R32, UR20 ;  /* 0x0000001420027c20 */ /* 0x010fc60008400000 */
[----:B------:R-:W4:Y:S01]  /*251d0*/  LDL.LU R32, [R1+0x268] ;  /* 0x0002680001207983 */ /* 0x000f220000300800 */
[C---:B------:R-:W-:Y:S02]  /*251e0*/  ISETP.LT.OR P0, PT, R0.reuse, 0xf2, !P3 ;  /* 0x000000f20000780c */ /* 0x040fe40005f01670 */
[C---:B------:R-:W-:Y:S02]  /*251f0*/  ISETP.LT.OR P5, PT, R0.reuse, 0xf2, !P2 ;  /* 0x000000f20000780c */ /* 0x040fe400057a1670 */
[C---:B------:R-:W-:Y:S02]  /*25200*/  ISETP.LT.OR P1, PT, R0.reuse, 0xf1, !P2 ;  /* 0x000000f10000780c */ /* 0x040fe40005721670 */
[----:B------:R-:W-:Y:S02]  /*25210*/  ISETP.LT.OR P6, PT, R0, 0xf9, !P3 ;  /* 0x000000f90000780c */ /* 0x000fe40005fc1670 */
[----:B------:R-:W-:Y:S02]  /*25220*/  F2FP.SATFINITE.E4M3.F32.PACK_AB_MERGE_C R13, RZ, R3, RZ ;  /* 0x00000003ff0d723e */ /* 0x000fe400048070ff */
[----:B------:R-:W-:-:S03]  /*25230*/  F2FP.SATFINITE.E4M3.F32.PACK_AB_MERGE_C R5, RZ, R4, RZ ;  /* 0x00000004ff05723e */ /* 0x000fc600048070ff */
[----:B------:R0:W-:Y:S01]  /*25240*/  @!P0 STG.E.U8 desc[UR14][R24.64+0xf1], R7 ;  /* 0x0000f10718008986 */ /* 0x0001e2000c10110e */
[----:B------:R-:W-:-:S03]  /*25250*/  ISETP.LT.OR P3, PT, R0, 0xfa, !P3 ;  /* 0x000000fa0000780c */ /* 0x000fc60005f61670 */
[----:B------:R1:W-:Y:S01]  /*25260*/  @!P5 STG.E.U8 desc[UR14][R26.64+0xf1], R9 ;  /* 0x0000f1091a00d986 */ /* 0x0003e2000c10110e */
[----:B------:R-:W-:Y:S02]  /*25270*/  ISETP.LT.OR P5, PT, R0, 0xf9, !P2 ;  /* 0x000000f90000780c */ /* 0x000fe400057a1670 */
[----:B0-----:R-:W-:Y:S01]  /*25280*/  F2FP.SATFINITE.E4M3.F32.PACK_AB_MERGE_C R7, RZ, R2, RZ ;  /* 0x00000002ff07723e */ /* 0x001fe200048070ff */
[----:B------:R-:W-:Y:S01]  /*25290*/  @!P1 STG.E.U8 desc[UR14][R26.64+0xf0], R5 ;  /* 0x0000f0051a009986 */ /* 0x000fe2000c10110e */
[----:B------:R-:W-:-:S03]  /*252a0*/  FMUL R2, R40, UR20 ;  /* 0x0000001428027c20 */ /* 0x000fc60008400000 */
[----:B------:R-:W4:Y:S01]  /*252b0*/  LDL.LU R40, [R1+0x26c] ;  /* 0x00026c0001287983 */ /* 0x000f220000300800 */
[----:B------:R-:W-:-:S03]  /*252c0*/  FMUL R3, R39, UR20 ;  /* 0x0000001427037c20 */ /* 0x000fc60008400000 */
[----:B------:R-:W4:Y:S01]  /*252d0*/  LDL.LU R39, [R1+0x270] ;  /* 0x0002700001277983 */ /* 0x000f220000300800 */
[----:B-1----:R-:W-:-:S03]  /*252e0*/  F2FP.SATFINITE.E4M3.F32.PACK_AB_MERGE_C R9, RZ, R2, RZ ;  /* 0x00000002ff09723e */ /* 0x002fc600048070ff */
        /* <DEDUP_REMOVED lines=17> */
[----:B------:R-:W4:Y:S01]  /*25400*/  LDL.LU R32, [R1+0x288] ;  /* 0x0002880001207983 */ /* 0x000f220000300800 */
[----:B------:R-:W-:Y:S02]  /*25410*/  ISETP.GE.AND P1, PT, R34, 0x81, PT ;  /* 0x000000812200780c */ /* 0x000fe40003f26270 */
[C---:B------:R-:W-:Y:S02]  /*25420*/  ISETP.LT.OR P2, PT, R0.reuse, 0xfa, !P2 ;  /* 0x000000fa0000780c */ /* 0x040fe40005741670 */
[C---:B------:R-:W-:Y:S02]  /*25430*/  ISETP.LT.OR P6, PT, R0.reuse, 0x1, !P1 ;  /* 0x000000010000780c */ /* 0x040fe40004fc1670 */
[----:B------:R-:W-:Y:S02]  /*25440*/  ISETP.LT.OR P3, PT, R0, 0x2, !P1 ;  /* 0x000000020000780c */ /* 0x000fe40004f61670 */
[----:B------:R-:W-:-:S07]  /*25450*/  ISETP.GE.AND P0, PT, R34, 0x89, PT ;  /* 0x000000892200780c */ /* 0x000fce0003f06270 */
[----:B------:R0:W-:Y:S04]  /*25460*/  @!P2 STG.E.U8 desc[UR14][R26.64+0xf9], R9 ;  /* 0x0000f9091a00a986 */ /* 0x0001e8000c10110e */
[----:B------:R-:W-:Y:S01]  /*25470*/  @!P6 STG.E.U8 desc[UR14][R30.64], R11 ;  /* 0x0000000b1e00e986 */ /* 0x000fe2000c10110e */
[C---:B------:R-:W-:Y:S02]  /*25480*/  ISETP.LT.OR P6, PT, R0.reuse, 0x2, !P0 ;  /* 0x000000020000780c */ /* 0x040fe400047c1670 */
[C---:B------:R-:W-:Y:S01]  /*25490*/  ISETP.LT.OR P5, PT, R0.reuse, 0x1, !P0 ;  /* 0x000000010000780c */ /* 0x040fe200047a1670 */
[----:B------:R1:W-:Y:S01]  /*254a0*/  @!P3 STG.E.U8 desc[UR14][R30.64+0x1], R13 ;  /* 0x0000010d1e00b986 */ /* 0x0003e2000c10110e */
[----:B------:R-:W-:Y:S02]  /*254b0*/  ISETP.LT.OR P2, PT, R0, 0xa, !P1 ;  /* 0x0000000a0000780c */ /* 0x000fe40004f41670 */
[----:B0-----:R-:W-:Y:S01]  /*254c0*/  F2FP.SATFINITE.E4M3.F32.PACK_AB_MERGE_C R9, RZ, R3, RZ ;  /* 0x00000003ff09723e */ /* 0x001fe200048070ff */
[----:B------:R-:W-:-:S02]  /*254d0*/  FMUL R3, R40, UR20 ;  /* 0x0000001428037c20 */ /* 0x000fc40008400000 */
[----:B------:R-:W4:Y:S01]  /*254e0*/  LDL.LU R40, [R1+0x28c] ;  /* 0x00028c0001287983 */ /* 0x000f220000300800 */
[----:B-1----:R-:W-:Y:S02]  /*254f0*/  F2FP.SATFINITE.E4M3.F32.PACK_AB_MERGE_C R13, RZ, R2, RZ ;  /* 0x00000002ff0d723e */ /* 0x002fe400048070ff */
[C---:B------:R-:W-:Y:S01]  /*25500*/  ISETP.LT.OR P3, PT, R0.reuse, 0x9, !P1 ;  /* 0x000000090000780c */ /* 0x040fe20004f61670 */
[----:B------:R0:W-:Y:S01]  /*25510*/  @!P6 STG.E.U8 desc[UR14][R28.64+0x1], R7 ;  /* 0x000001071c00e986 */ /* 0x0001e2000c10110e */
[----:B------:R-:W-:Y:S01]  /*25520*/  F2FP.SATFINITE.E4M3.F32.PACK_AB_MERGE_C R5, RZ, R5, RZ ;  /* 0x00000005ff05723e */ /* 0x000fe200048070ff */
[----:B------:R-:W-:Y:S02]  /*25530*/  FMUL R2, R39, UR20 ;  /* 0x0000001427027c20 */ /* 0x000fe40008400000 */
[----:B------:R-:W4:Y:S01]  /*25540*/  LDL.LU R39, [R1+0x290] ;  /* 0x0002900001277983 */ /* 0x000f220000300800 */
[----:B------:R-:W-:Y:S02]  /*25550*/  F2FP.SATFINITE.E4M3.F32.PACK_AB_MERGE_C R11, RZ, R4, RZ ;  /* 0x00000004ff0b723e */ /* 0x000fe400048070ff */
[----:B------:R-:W-:-:S02]  /*25560*/  ISETP.LT.OR P6, PT, R0, 0xa, !P0 ;  /* 0x0000000a0000780c */ /* 0x000fc400047c1670 */
[----:B0-----:R-:W-:Y:S01]  /*25570*/  F2FP.SATFINITE.E4M3.F32.PACK_AB_MERGE_C R7, RZ, R2, RZ ;  /* 0x00000002ff07723e */ /* 0x001fe200048070ff */
[----:B------:R0:W-:Y:S04]  /*25580*/  @!P5 STG.E.U8 desc[UR14][R28.64], R5 ;  /* 0x000000051c00d986 */ /* 0x0001e8000c10110e */
[----:B------:R-:W-:Y:S04]  /*25590*/  @!P2 STG.E.U8 desc[UR14][R30.64+0x9], R11 ;  /* 0x0000090b1e00a986 */ /* 0x000fe8000c10110e */
[----:B------:R1:W-:Y:S01]  /*255a0*/  @!P3 STG.E.U8 desc[UR14][R30.64+0x8], R9 ;  /* 0x000008091e00b986 */ /* 0x0003e2000c10110e */
[----:B0-----:R-:W-:-:S05]  /*255b0*/  F2FP.SATFINITE.E4M3.F32.PACK_AB_MERGE_C R5, RZ, R3, RZ ;  /* 0x00000003ff05723e */ /* 0x001fca00048070ff */
[----:B------:R4:W-:Y:S01]  /*255c0*/  @!P6 STG.E.U8 desc[UR14][R28.64+0x9], R5 ;  /* 0x000009051c00e986 */ /* 0x0009e2000c10110e */
[----:B------:R-:W-:-:S03]  /*255d0*/  FMUL R4, R38, UR20 ;  /* 0x0000001426047c20 */ /* 0x000fc60008400000 */
[----:B------:R-:W4:Y:S02]  /*255e0*/  LDL.LU R38, [R1+0x294] ;  /* 0x0002940001267983 */ /* 0x000f240000300800 */
[----:B-1----:R-:W-:Y:S01]  /*255f0*/  F2FP.SATFINITE.E4M3.F32.PACK_AB_MERGE_C R9, RZ, R4, RZ ;  /* 0x00000004ff09723e */ /* 0x002fe200048070ff */
[----:B------:R-:W-:Y:S02]  /*25600*/  FMUL R2, R37, UR20 ;  /* 0x0000001425027c20 */ /* 0x000fe40008400000 */
[----:B------:R-:W4:Y:S03]  /*25610*/  LDL.LU R37, [R1+0x298] ;  /* 0x0002980001257983 */ /* 0x000f260000300800 */
[----:B------:R-:W-:Y:S01]  /*25620*/  F2FP.SATFINITE.E4M3.F32.PACK_AB_MERGE_C R11, RZ, R2, RZ ;  /* 0x00000002ff0b723e */ /* 0x000fe200048070ff */
[----:B------:R-:W-:Y:S02]  /*25630*/  FMUL R2, R36, UR20 ;  /* 0x0000001424027c20 */ /* 0x000fe40008400000 */
[----:B------:R-:W4:Y:S01]  /*25640*/  LDL.LU R36, [R1+0x29c] ;  /* 0x00029c0001247983 */ /* 0x000f220000300800 */
[----:B--2---:R-:W-:-:S03]  /*25650*/  FMUL R3, R35, UR20 ;  /* 0x0000001423037c20 */ /* 0x004fc60008400000 */
[----:B------:R-:W2:Y:S01]  /*25660*/  LDL.LU R35, [R1+0x2a0] ;  /* 0x0002a00001237983 */ /* 0x000ea20000300800 */
[----:B---3--:R-:W-:-:S03]  /*25670*/  FMUL R4, R33, UR20 ;  /* 0x0000001421047c20 */ /* 0x008fc60008400000 */
[----:B------:R-:W3:Y:S01]  /*25680*/  LDL.LU R33, [R1+0x2a4] ;  /* 0x0002a40001217983 */ /* 0x000ee20000300800 */
[----:B----4-:R-:W-:-:S03]  /*25690*/  FMUL R5, R32, UR20 ;  /* 0x0000001420057c20 */ /* 0x010fc60008400000 */
[----:B------:R-:W4:Y:S01]  /*256a0*/  LDL.LU R32, [R1+0x2a8] ;  /* 0x0002a80001207983 */ /* 0x000f220000300800 */
[C---:B------:R-:W-:Y:S02]  /*256b0*/  ISETP.LT.OR P5, PT, R0.reuse, 0x9, !P0 ;  /* 0x000000090000780c */ /* 0x040fe400047a1670 */
[C---:B------:R-:W-:Y:S02]  /*256c0*/  ISETP.LT.OR P3, PT, R0.reuse, 0x11, !P1 ;  /* 0x000000110000780c */ /* 0x040fe40004f61670 */
[C---:B------:R-:W-:Y:S02]  /*256d0*/  ISETP.LT.OR P2, PT, R0.reuse, 0x12, !P1 ;  /* 0x000000120000780c */ /* 0x040fe40004f41670 */
[----:B------:R-:W-:-:S07]  /*256e0*/  ISETP.LT.OR P6, PT, R0, 0x12, !P0 ;  /* 0x000000120000780c */ /* 0x000fce00047c1670 */
[----:B------:R-:W-:Y:S01]  /*256f0*/  @!P5 STG.E.U8 desc[UR14][R28.64+0x8], R13 ;  /* 0x0000080d1c00d986 */ /* 0x000fe2000c10110e */
[----:B------:R-:W-:-:S03]  /*25700*/  ISETP.LT.OR P5, PT, R0, 0x11, !P0 ;  /* 0x000000110000780c */ /* 0x000fc600047a1670 */
[----:B------:R0:W-:Y:S01]  /*25710*/  @!P3 STG.E.U8 desc[UR14][R30.64+0x10], R7 ;  /* 0x000010071e00b986 */ /* 0x0001e2000c10110e */
[----:B------:R-:W-:-:S03]  /*25720*/  ISETP.LT.OR P3, PT, R0, 0x19, !P1 ;  /* 0x000000190000780c */ /* 0x000fc60004f61670 */
[----:B------:R1:W-:Y:S01]  /*25730*/  @!P2 STG.E.U8 desc[UR14][R30.64+0x11], R9 ;  /* 0x000011091e00a986 */ /* 0x0003e2000c10110e */
[----:B------:R-:W-:Y:S02]  /*25740*/  ISETP.LT.OR P2, PT, R0, 0x1a, !P1 ;  /* 0x0000001a0000780c */ /* 0x000fe40004f41670 */
[----:B0-----:R-:W-:Y:S01]  /*25750*/  F2FP.SATFINITE.E4M3.F32.PACK_AB_MERGE_C R7, RZ, R2, RZ ;  /* 0x00000002ff07723e */ /* 0x001fe200048070ff */
[----:B------:R-:W-:Y:S01]  /*25760*/  FMUL R2, R40, UR20 ;  /* 0x0000001428027c20 */ /* 0x000fe20008400000 */
[----:B-1----:R-:W-:Y:S01]  /*25770*/  F2FP.SATFINITE.E4M3.F32.PACK_AB_MERGE_C R9, RZ, R3, RZ ;  /* 0x00000003ff09723e */ /* 0x002fe200048070ff */
[----:B------:R-:W4:Y:S01]  /*25780*/  LDL.LU R40, [R1+0x2ac] ;  /* 0x0002ac0001287983 */ /* 0x000f220000300800 */
[----:B------:R-:W-:-:S03]  /*25790*/  F2FP.SATFINITE.E4M3.F32.PACK_AB_MERGE_C R13, RZ, R4, RZ ;  /* 0x00000004ff0d723e */ /* 0x000fc600048070ff */
[----:B------:R0:W-:Y:S01]  /*257a0*/  @!P6 STG.E.U8 desc[UR14][R28.64+0x11], R7 ;  /* 0x000011071c00e986 */ /* 0x0001e2000c10110e */
[----:B------:R-:W-:Y:S01]  /*257b0*/  ISETP.LT.OR P6, PT, R0, 0x1a, !P0 ;  /* 0x0000001a0000780c */ /* 0x000fe200047c1670 */
[----:B------:R-:W-:Y:S02]  /*257c0*/  FMUL R3, R39, UR20 ;  /* 0x0000001427037c20 */ /* 0x000fe40008400000 */
[----:B------:R-:W4:Y:S01]  /*257d0*/  LDL.LU R39, [R1+0x2b0] ;  /* 0x0002b00001277983 */ /* 0x000f220000300800 */
[----:B0-----:R-:W-:-:S03]  /*257e0*/  F2FP.SATFINITE.E4M3.F32.PACK_AB_MERGE_C R7, RZ, R2, RZ ;  /* 0x00000002ff07723e */ /* 0x001fc600048070ff */
[----:B------:R-:W-:Y:S04]  /*257f0*/  @!P5 STG.E.U8 desc[UR14][R28.64+0x10], R11 ;  /* 0x0000100b1c00d986 */ /* 0x000fe8000c10110e */
[----:B------:R0:W-:Y:S04]  /*25800*/  @!P3 STG.E.U8 desc[UR14][R30.64+0x18], R9 ;  /* 0x000018091e00b986 */ /* 0x0001e8000c10110e */
[----:B------:R1:W-:Y:S01]  /*25810*/  @!P2 STG.E.U8 desc[UR14][R30.64+0x19], R13 ;  /* 0x0000190d1e00a986 */ /* 0x0003e2000c10110e */
[----:B0-----:R-:W-:-:S03]  /*25820*/  F2FP.SATFINITE.E4M3.F32.PACK_AB_MERGE_C R9, RZ, R3, RZ ;  /* 0x00000003ff09723e */ /* 0x001fc600048070ff */
[----:B------:R0:W-:Y:S01]  /*25830*/  @!P6 STG.E.U8 desc[UR14][R28.64+0x19], R7 ;  /* 0x000019071c00e986 */ /* 0x0001e2000c10110e */
[----:B------:R-:W-:-:S03]  /*25840*/  FMUL R4, R38, UR20 ;  /* 0x0000001426047c20 */ /* 0x000fc60008400000 */
[----:B------:R-:W4:Y:S02]  /*25850*/  LDL.LU R38, [R1+0x2b4] ;  /* 0x0002b40001267983 */ /* 0x000f240000300800 */
[----:B------:R-:W-:Y:S01]  /*25860*/  F2FP.SATFINITE.E4M3.F32.PACK_AB_MERGE_C R11, RZ, R4, RZ ;  /* 0x00000004ff0b723e */ /* 0x000fe200048070ff */
[----:B------:R-:W-:Y:S02]  /*25870*/  FMUL R2, R37, UR20 ;  /* 0x0000001425027c20 */ /* 0x000fe40008400000 */
[----:B------:R-:W4:Y:S03]  /*25880*/  LDL.LU R37, [R1+0x2b8] ;  /* 0x0002b80001257983 */ /* 0x000f260000300800 */
[----:B-1----:R-:W-:Y:S01]  /*25890*/  F2FP.SATFINITE.E4M3.F32.PACK_AB_MERGE_C R13, RZ, R2, RZ ;  /* 0x00000002ff0d723e */ /* 0x002fe200048070ff */
[----:B------:R-:W-:Y:S02]  /*258a0*/  FMUL R3, R36, UR20 ;  /* 0x0000001424037c20 */ /* 0x000fe40008400000 */
[----:B------:R-:W4:Y:S01]  /*258b0*/  LDL.LU R36, [R1+0x2bc] ;  /* 0x0002bc0001247983 */ /* 0x000f220000300800 */
[----:B--2---:R-:W-:-:S03]  /*258c0*/  FMUL R2, R35, UR20 ;  /* 0x0000001423027c20 */ /* 0x004fc60008400000 */
[----:B------:R-:W2:Y:S02]  /*258d0*/  LDL.LU R35, [R1+0x2c0] ;  /* 0x0002c00001237983 */ /* 0x000ea40000300800 */
[----:B0-----:R-:W-:Y:S01]  /*258e0*/  F2FP.SATFINITE.E4M3.F32.PACK_AB_MERGE_C R7, RZ, R2, RZ ;  /* 0x00000002ff07723e */ /* 0x001fe200048070ff */
[----:B---3--:R-:W-:Y:S02]  /*258f0*/  FMUL R4, R33, UR20 ;  /* 0x0000001421047c20 */ /* 0x008fe40008400000 */
[----:B------:R-:W3:Y:S01]  /*25900*/  LDL.LU R33, [R1+0x2c4] ;  /* 0x0002c40001217983 */ /* 0x000ee20000300800 */
[----:B----4-:R-:W-:-:S03]  /*25910*/  FMUL R2, R32, UR20 ;  /* 0x0000001420027c20 */ /* 0x010fc60008400000 */
[----:B------:R-:W4:Y:S01]  /*25920*/  LDL.LU R32, [R1+0x2c8] ;  /* 0x0002c80001207983 */ /* 0x000f220000300800 */
[C---:B------:R-:W-:Y:S02]  /*25930*/  ISETP.LT.OR P5, PT, R0.reuse, 0x19, !P0 ;  /* 0x000000190000780c */ /* 0x040fe400047a1670 */
[C---:B------:R-:W-:Y:S02]  /*25940*/  ISETP.LT.OR P3, PT, R0.reuse, 0x21, !P1 ;  /* 0x000000210000780c */ /* 0x040fe40004f61670 */
[C---:B------:R-:W-:Y:S02]  /*25950*/  ISETP.LT.OR P2, PT, R0.reuse, 0x22, !P1 ;  /* 0x000000220000780c */ /* 0x040fe40004f41670 */
[----:B------:R-:W-:Y:S02]  /*25960*/  F2FP.SATFINITE.E4M3.F32.PACK_AB_MERGE_C R5, RZ, R5, RZ ;  /* 0x00000005ff05723e */ /* 0x000fe400048070ff */
[----:B------:R-:W-:-:S05]  /*25970*/  ISETP.LT.OR P6, PT, R0, 0x22, !P0 ;  /* 0x000000220000780c */ /* 0x000fca00047c1670 */
[----:B------:R0:W-:Y:S01]  /*25980*/  @!P5 STG.E.U8 desc[UR14][R28.64+0x18], R5 ;  /* 0x000018051c00d986 */ /* 0x0001e2000c10110e */
[----:B------:R-:W-:-:S03]  /*25990*/  ISETP.LT.OR P5, PT, R0, 0x21, !P0 ;  /* 0x000000210000780c */ /* 0x000fc600047a1670 */
[----:B------:R-:W-:Y:S01]  /*259a0*/  @!P3 STG.E.U8 desc[UR14][R30.64+0x20], R9 ;  /* 0x000020091e00b986 */ /* 0x000fe2000c10110e */
[----:B------:R-:W-:-:S03]  /*259b0*/  ISETP.LT.OR P3, PT, R0, 0x29, !P1 ;  /* 0x000000290000780c */ /* 0x000fc60004f61670 */
[----:B------:R1:W-:Y:S01]  /*259c0*/  @!P2 STG.E.U8 desc[UR14][R30.64+0x21], R11 ;  /* 0x0000210b1e00a986 */ /* 0x0003e2000c10110e */
[----:B------:R-:W-:Y:S02]  /*259d0*/  ISETP.LT.OR P2, PT, R0, 0x2a, !P1 ;  /* 0x0000002a0000780c */ /* 0x000fe40004f41670 */
[----:B0-----:R-:W-:Y:S02]  /*259e0*/  F2FP.SATFINITE.E4M3.F32.PACK_AB_MERGE_C R5, RZ, R3, RZ ;  /* 0x00000003ff05723e */ /* 0x001fe400048070ff */
[----:B-1----:R-:W-:Y:S01]  /*259f0*/  F2FP.SATFINITE.E4M3.F32.PACK_AB_MERGE_C R11, RZ, R2, RZ ;  /* 0x00000002ff0b723e */ /* 0x002fe200048070ff */
[----:B------:R-:W-:Y:S02]  /*25a00*/  FMUL R2, R40, UR20 ;  /* 0x0000001428027c20 */ /* 0x000fe40008400000 */
[----:B------:R-:W4:Y:S01]  /*25a10*/  LDL.LU R40, [R1+0x2cc] ;  /* 0x0002cc0001287983 */ /* 0x000f220000300800 */
[----:B------:R-:W-:-:S03]  /*25a20*/  F2FP.SATFINITE.E4M3.F32.PACK_AB_MERGE_C R9, RZ, R4, RZ ;  /* 0x00000004ff09723e */ /* 0x000fc600048070ff */
[----:B------:R-:W-:Y:S01]  /*25a30*/  @!P6 STG.E.U8 desc[UR14][R28.64+0x21], R5 ;  /* 0x000021051c00e986 */ /* 0x000fe2000c10110e */
[----:B------:R-:W-:-:S03]  /*25a40*/  FMUL R3, R39, UR20 ;  /* 0x0000001427037c20 */ /* 0x000fc60008400000 */
[----:B------:R-:W4:Y:S01]  /*25a50*/  LDL.LU R39, [R1+0x2d0] ;  /* 0x0002d00001277983 */ /* 0x000f220000300800 */
[----:B------:R-:W-:-:S03]  /*25a60*/  ISETP.LT.OR P6, PT, R0, 0x2a, !P0 ;  /* 0x0000002a0000780c */ /* 0x000fc600047c1670 */
[----:B------:R-:W-:Y:S04]  /*25a70*/  @!P5 STG.E.U8 desc[UR14][R28.64+0x20], R13 ;  /* 0x0000200d1c00d986 */ /* 0x000fe8000c10110e */
[----:B------:R0:W-:Y:S04]  /*25a80*/  @!P3 STG.E.U8 desc[UR14][R30.64+0x28], R7 ;  /* 0x000028071e00b986 */ /* 0x0001e8000c10110e */
[----:B------:R1:W-:Y:S01]  /*25a90*/  @!P2 STG.E.U8 desc[UR14][R30.64+0x29], R9 ;  /* 0x000029091e00a986 */ /* 0x0003e2000c10110e */
[----:B0-----:R-:W-:Y:S02]  /*25aa0*/  F2FP.SATFINITE.E4M3.F32.PACK_AB_MERGE_C R7, RZ, R2, RZ ;  /* 0x00000002ff07723e */ /* 0x001fe400048070ff */
[----:B-1----:R-:W-:-:S03]  /*25ab0*/  F2FP.SATFINITE.E4M3.F32.PACK_AB_MERGE_C R9, RZ, R3, RZ ;  /* 0x00000003ff09723e */ /* 0x002fc600048070ff */
[----:B------:R0:W-:Y:S01]  /*25ac0*/  @!P6 STG.E.U8 desc[UR14][R28.64+0x29], R7 ;  /* 0x000029071c00e986 */ /* 0x0001e2000c10110e */
[----:B------:R-:W-:-:S03]  /*25ad0*/  FMUL R4, R38, UR20 ;  /* 0x0000001426047c20 */ /* 0x000fc60008400000 */
[----:B------:R-:W4:Y:S02]  /*25ae0*/  LDL.LU R38, [R1+0x2d4] ;  /* 0x0002d40001267983 */ /* 0x000f240000300800 */
[----:B------:R-:W-:Y:S01]  /*25af0*/  F2FP.SATFINITE.E4M3.F32.PACK_AB_MERGE_C R13, RZ, R4, RZ ;  /* 0x00000004ff0d723e */ /* 0x000fe200048070ff */
        /* <DEDUP_REMOVED lines=21> */
[----:B------:R-:W-:Y:S02]  /*25c50*/  F2FP.SATFINITE.E4M3.F32.PACK_AB_MERGE_C R5, RZ, R5, RZ ;  /* 0x00000005ff05723e */ /* 0x000fe400048070ff */
[----:B0-----:R-:W-:Y:S02]  /*25c60*/  F2FP.SATFINITE.E4M3.F32.PACK_AB_MERGE_C R13, RZ, R2, RZ ;  /* 0x00000002ff0d723e */ /* 0x001fe400048070ff */
[----:B-1----:R-:W-:Y:S01]  /*25c70*/  F2FP.SATFINITE.E4M3.F32.PACK_AB_MERGE_C R9, RZ, R3, RZ ;  /* 0x00000003ff09723e */ /* 0x002fe200048070ff */
[----:B------:R-:W-:Y:S02]  /*25c80*/  FMUL R3, R40, UR20 ;  /* 0x0000001428037c20 */ /* 0x000fe40008400000 */
[----:B------:R-:W4:Y:S01]  /*25c90*/  LDL.LU R40, [R1+0x2ec] ;  /* 0x0002ec0001287983 */ /* 0x000f220000300800 */
[----:B------:R-:W-:Y:S01]  /*25ca0*/  F2FP.SATFINITE.E4M3.F32.PACK_AB_MERGE_C R11, RZ, R4, RZ ;  /* 0x00000004ff0b723e */ /* 0x000fe200048070ff */
[----:B------:R-:W-:-:S02]  /*25cb0*/  FMUL R2, R39, UR20 ;  /* 0x0000001427027c20 */ /* 0x000fc40008400000 */
[----:B------:R-:W4:Y:S04]  /*25cc0*/  LDL.LU R39, [R1+0x2f0] ;  /* 0x0002f00001277983 */ /* 0x000f280000300800 */
[----:B------:R0:W-:Y:S01]  /*25cd0*/  @!P6 STG.E.U8 desc[UR14][R28.64+0x31], R7 ;  /* 0x000031071c00e986 */ /* 0x0001e2000c10110e */
[----:B------:R-:W-:-:S03]  /*25ce0*/  ISETP.LT.OR P6, PT, R0, 0x3a, !P0 ;  /* 0x0000003a0000780c */ /* 0x000fc600047c1670 */
[----:B------:R1:W-:Y:S01]  /*25cf0*/  @!P5 STG.E.U8 desc[UR14][R28.64+0x30], R5 ;  /* 0x000030051c00d986 */ /* 0x0003e2000c10110e */
[----:B0-----:R-:W-:-:S03]  /*25d00*/  F2FP.SATFINITE.E4M3.F32.PACK_AB_MERGE_C R7, RZ, R2, RZ ;  /* 0x00000002ff07723e */ /* 0x001fc600048070ff */
[----:B------:R-:W-:Y:S01]  /*25d10*/  @!P2 STG.E.U8 desc[UR14][R30.64+0x39], R11 ;  /* 0x0000390b1e00a986 */ /* 0x000fe2000c10110e */
[----:B-1----:R-:W-:-:S03]  /*25d20*/  F2FP.SATFINITE.E4M3.F32.PACK_AB_MERGE_C R5, RZ, R3, RZ ;  /* 0x00000003ff05723e */ /* 0x002fc600048070ff */
[----:B------:R0:W-:Y:S04]  /*25d30*/  @!P3 STG.E.U8 desc[UR14][R30.64+0x38], R9 ;  /* 0x000038091e00b986 */ /* 0x0001e8000c10110e */
[----:B------:R4:W-:Y:S01]  /*25d40*/  @!P6 STG.E.U8 desc[UR14][R28.64+0x39], R5 ;  /* 0x000039051c00e986 */ /* 0x0009e2000c10110e */
[----:B------:R-:W-:-:S03]  /*25d50*/  FMUL R4, R38, UR20 ;  /* 0x0000001426047c20 */ /* 0x000fc60008400000 */
[----:B------:R-:W4:Y:S02]  /*25d60*/  LDL.LU R38, [R1+0x2f4] ;  /* 0x0002f40001267983 */ /* 0x000f240000300800 */
[----:B0-----:R-:W-:Y:S01]  /*25d70*/  F2FP.SATFINITE.E4M3.F32.PACK_AB_MERGE_C R9, RZ, R4, RZ ;  /* 0x00000004ff09723e */ /* 0x001fe200048070ff */
        /* <DEDUP_REMOVED lines=26> */
[----:B------:R0:W-:Y:S01]  /*25f20*/  @!P6 STG.E.U8 desc[UR14][R28.64+0x41], R7 ;  /* 0x000041071c00e986 */ /* 0x0001e2000c10110e */
[----:B------:R-:W-:-:S03]  /*25f30*/  FMUL R3, R39, UR20 ;  /* 0x0000001427037c20 */ /* 0x000fc60008400000 */
[----:B------:R-:W4:Y:S01]  /*25f40*/  LDL.LU R39, [R1+0x310] ;  /* 0x0003100001277983 */ /* 0x000f220000300800 */
[----:B------:R-:W-:Y:S02]  /*25f50*/  ISETP.LT.OR P6, PT, R0, 0x4a, !P0 ;  /* 0x0000004a0000780c */ /* 0x000fe400047c1670 */
[----:B0-----:R-:W-:Y:S01]  /*25f60*/  F2FP.SATFINITE.E4M3.F32.PACK_AB_MERGE_C R7, RZ, R2, RZ ;  /* 0x00000002ff07723e */ /* 0x001fe200048070ff */
        /* <DEDUP_REMOVED lines=155> */
[----:B------:R-:W-:Y:S01]  /*26920*/  F2FP.SATFINITE.E4M3.F32.PACK_AB_MERGE_C R9, RZ, R4, RZ ;  /* 0x00000004ff09723e */ /* 0x000fe200048070ff */
[----:B------:R-:W-:-:S02]  /*26930*/  FMUL R3, R39, UR20 ;  /* 0x0000001427037c20 */ /* 0x000fc40008400000 */
[----:B------:R-:W4:Y:S04]  /*26940*/  LDL.LU R39, [R1+0x390] ;  /* 0x0003900001277983 */ /* 0x000f280000300800 */
[----:B------:R-:W-:Y:S04]  /*26950*/  @!P6 STG.E.U8 desc[UR14][R28.64+0x81], R5 ;  /* 0x000081051c00e986 */ /* 0x000fe8000c10110e */
[----:B------:R-:W-:Y:S04]  /*26960*/  @!P5 STG.E.U8 desc[UR14][R28.64+0x80], R13 ;  /* 0x0000800d1c00d986 */ /* 0x000fe8000c10110e */
[----:B------:R0:W-:Y:S04]  /*26970*/  @!P3 STG.E.U8 desc[UR14][R30.64+0x88], R7 ;  /* 0x000088071e00b986 */ /* 0x0001e8000c10110e */
[----:B------:R1:W-:Y:S01]  /*26980*/  @!P2 STG.E.U8 desc[UR14][R30.64+0x89], R9 ;  /* 0x000089091e00a986 */ /* 0x0003e2000c10110e */
[----:B0-----:R-:W-:-:S02]  /*26990*/  F2FP.SATFINITE.E4M3.F32.PACK_AB_MERGE_C R7, RZ, R2, RZ ;  /* 0x00000002ff07723e */ /* 0x001fc400048070ff */
[----:B-1----:R-:W-:Y:S01]  /*269a0*/  F2FP.SATFINITE.E4M3.F32.PACK_AB_MERGE_C R9, RZ, R3, RZ ;  /* 0x00000003ff09723e */ /* 0x002fe200048070ff */
[----:B------:R-:W-:Y:S02]  /*269b0*/  FMUL R4, R38, UR20 ;  /* 0x0000001426047c20 */ /* 0x000fe40008400000 */
[----:B------:R-:W4:Y:S03]  /*269c0*/  LDL.LU R38, [R1+0x394] ;  /* 0x0003940001267983 */ /* 0x000f260000300800 */
[----:B------:R-:W-:Y:S01]  /*269d0*/  F2FP.SATFINITE.E4M3.F32.PACK_AB_MERGE_C R13, RZ, R4, RZ ;  /* 0x00000004ff0d723e */ /* 0x000fe200048070ff */
[----:B------:R-:W-:Y:S02]  /*269e0*/  FMUL R5, R37, UR20 ;  /* 0x0000001425057c20 */ /* 0x000fe40008400000 */
[----:B------:R-:W4:Y:S01]  /*269f0*/  LDL.LU R37, [R1+0x398] ;  /* 0x0003980001257983 */ /* 0x000f220000300800 */
[----:B------:R-:W-:-:S03]  /*26a00*/  FMUL R2, R36, UR20 ;  /* 0x0000001424027c20 */ /* 0x000fc60008400000 */
[----:B------:R-:W4:Y:S01]  /*26a10*/  LDL.LU R36, [R1+0x39c] ;  /* 0x00039c0001247983 */ /* 0x000f220000300800 */
[----:B--2---:R-:W-:-:S03]  /*26a20*/  FMUL R3, R35, UR20 ;  /* 0x0000001423037c20 */ /* 0x004fc60008400000 */
[----:B------:R-:W2:Y:S01]  /*26a30*/  LDL.LU R35, [R1+0x3a0] ;  /* 0x0003a00001237983 */ /* 0x000ea20000300800 */
        /* <DEDUP_REMOVED lines=9> */
[----:B------:R0:W-:Y:S01]  /*26ad0*/  @!P6 STG.E.U8 desc[UR14][R28.64+0x89], R7 ;  /* 0x000089071c00e986 */ /* 0x0001e2000c10110e */
[----:B------:R-:W-:-:S03]  /*26ae0*/  ISETP.LT.OR P6, PT, R0, 0x92, !P0 ;  /* 0x000000920000780c */ /* 0x000fc600047c1670 */
[----:B------:R-:W-:Y:S01]  /*26af0*/  @!P5 STG.E.U8 desc[UR14][R28.64+0x88], R11 ;  /* 0x0000880b1c00d986 */ /* 0x000fe2000c10110e */
[----:B------:R-:W-:-:S03]  /*26b00*/  ISETP.LT.OR P5, PT, R0, 0x91, !P0 ;  /* 0x000000910000780c */ /* 0x000fc600047a1670 */
[----:B------:R1:W-:Y:S01]  /*26b10*/  @!P3 STG.E.U8 desc[UR14][R30.64+0x90], R9 ;  /* 0x000090091e00b986 */ /* 0x0003e2000c10110e */
[C---:B------:R-:W-:Y:S02]  /*26b20*/  ISETP.LT.OR P3, PT, R0.reuse, 0x99, !P1 ;  /* 0x000000990000780c */ /* 0x040fe40004f61670 */
[----:B0-----:R-:W-:Y:S01]  /*26b30*/  F2FP.SATFINITE.E4M3.F32.PACK_AB_MERGE_C R7, RZ, R2, RZ ;  /* 0x00000002ff07723e */ /* 0x001fe200048070ff */
[----:B------:R-:W-:Y:S01]  /*26b40*/  @!P2 STG.E.U8 desc[UR14][R30.64+0x91], R13 ;  /* 0x0000910d1e00a986 */ /* 0x000fe2000c10110e */
[----:B------:R-:W-:Y:S02]  /*26b50*/  ISETP.LT.OR P2, PT, R0, 0x9a, !P1 ;  /* 0x0000009a0000780c */ /* 0x000fe40004f41670 */
        /* <DEDUP_REMOVED lines=86> */
[----:B------:R0:W-:Y:S01]  /*270c0*/  @!P6 STG.E.U8 desc[UR14][R28.64+0xb1], R7 ;  /* 0x0000b1071c00e986 */ /* 0x0001e2000c10110e */
[----:B------:R-:W-:-:S03]  /*270d0*/  ISETP.LT.OR P6, PT, R0, 0xba, !P0 ;  /* 0x000000ba0000780c */ /* 0x000fc600047c1670 */
[----:B------:R-:W4:Y:S04]  /*270e0*/  LDL.LU R39, [R1+0x3f0] ;  /* 0x0003f00001277983 */ /* 0x000f280000300800 */
        /* <DEDUP_REMOVED lines=33> */
[----:B------:R0:W-:Y:S01]  /*27300*/  @!P6 STG.E.U8 desc[UR14][R28.64+0xc1], R7 ;  /* 0x0000c1071c00e986 */ /* 0x0001e2000c10110e */
[----:B------:R-:W-:-:S03]  /*27310*/  ISETP.LT.OR P6, PT, R0, 0xca, !P0 ;  /* 0x000000ca0000780c */ /* 0x000fc600047c1670 */
[----:B------:R-:W4:Y:S01]  /*27320*/  LDL.LU R40, [R1+0x40c] ;  /* 0x00040c0001287983 */ /* 0x000f220000300800 */
[----:B------:R-:W-:Y:S01]  /*27330*/  F2FP.SATFINITE.E4M3.F32.PACK_AB_MERGE_C R13, RZ, R4, RZ ;  /* 0x00000004ff0d723e */ /* 0x000fe200048070ff */
        /* <DEDUP_REMOVED lines=24> */
[C---:B------:R-:W-:Y:S01]  /*274c0*/  ISETP.LT.OR P3, PT, R0.reuse, 0xd1, !P1 ;  /* 0x000000d10000780c */ /* 0x040fe20004f61670 */
[----:B------:R-:W4:Y:S01]  /*274d0*/  LDL.LU R42, [R1+0x42c] ;  /* 0x00042c00012a7983 */ /* 0x000f220000300800 */
[C---:B------:R-:W-:Y:S02]  /*274e0*/  ISETP.LT.OR P2, PT, R0.reuse, 0xd2, !P1 ;  /* 0x000000d20000780c */ /* 0x040fe40004f41670 */
[----:B------:R-:W-:Y:S02]  /*274f0*/  ISETP.LT.OR P6, PT, R0, 0xd2, !P0 ;  /* 0x000000d20000780c */ /* 0x000fe400047c1670 */
[----:B------:R-:W-:-:S05]  /*27500*/  F2FP.SATFINITE.E4M3.F32.PACK_AB_MERGE_C R5, RZ, R5, RZ ;  /* 0x00000005ff05723e */ /* 0x000fca00048070ff */
[----:B------:R0:W-:Y:S01]  /*27510*/  @!P5 STG.E.U8 desc[UR14][R28.64+0xc8], R5 ;  /* 0x0000c8051c00d986 */ /* 0x0001e2000c10110e */
[----:B------:R-:W-:-:S03]  /*27520*/  ISETP.LT.OR P5, PT, R0, 0xd1, !P0 ;  /* 0x000000d10000780c */ /* 0x000fc600047a1670 */
[----:B------:R-:W-:Y:S01]  /*27530*/  @!P3 STG.E.U8 desc[UR14][R30.64+0xd0], R9 ;  /* 0x0000d0091e00b986 */ /* 0x000fe2000c10110e */
[----:B------:R-:W-:-:S03]  /*27540*/  ISETP.LT.OR P3, PT, R0, 0xd9, !P1 ;  /* 0x000000d90000780c */ /* 0x000fc60004f61670 */
[----:B------:R1:W-:Y:S01]  /*27550*/  @!P2 STG.E.U8 desc[UR14][R30.64+0xd1], R11 ;  /* 0x0000d10b1e00a986 */ /* 0x0003e2000c10110e */
[----:B0-----:R-:W-:Y:S02]  /*27560*/  F2FP.SATFINITE.E4M3.F32.PACK_AB_MERGE_C R5, RZ, R3, RZ ;  /* 0x00000003ff05723e */ /* 0x001fe400048070ff */
[----:B------:R-:W-:-:S03]  /*27570*/  ISETP.LT.OR P2, PT, R0, 0xda, !P1 ;  /* 0x000000da0000780c */ /* 0x000fc60004f41670 */
[----:B------:R-:W-:Y:S01]  /*27580*/  @!P6 STG.E.U8 desc[UR14][R28.64+0xd1], R5 ;  /* 0x0000d1051c00e986 */ /* 0x000fe2000c10110e */
[----:B-1----:R-:W-:Y:S02]  /*27590*/  F2FP.SATFINITE.E4M3.F32.PACK_AB_MERGE_C R11, RZ, R2, RZ ;  /* 0x00000002ff0b723e */ /* 0x002fe400048070ff */
[----:B------:R-:W-:Y:S01]  /*275a0*/  ISETP.LT.OR P6, PT, R0, 0xda, !P0 ;  /* 0x000000da0000780c */ /* 0x000fe200047c1670 */
[----:B------:R-:W-:Y:S02]  /*275b0*/  FMUL R2, R40, UR20 ;  /* 0x0000001428027c20 */ /* 0x000fe40008400000 */
[----:B------:R-:W4:Y:S01]  /*275c0*/  LDL.LU R40, [R1+0x430] ;  /* 0x0004300001287983 */ /* 0x000f220000300800 */
[----:B------:R-:W-:-:S03]  /*275d0*/  FMUL R3, R39, UR20 ;  /* 0x0000001427037c20 */ /* 0x000fc60008400000 */
[----:B------:R-:W4:Y:S01]  /*275e0*/  LDL.LU R39, [R1+0x434] ;  /* 0x0004340001277983 */ /* 0x000f220000300800 */
[----:B------:R-:W-:-:S03]  /*275f0*/  F2FP.SATFINITE.E4M3.F32.PACK_AB_MERGE_C R9, RZ, R4, RZ ;  /* 0x00000004ff09723e */ /* 0x000fc600048070ff */
        /* <DEDUP_REMOVED lines=13> */
[----:B--2---:R-:W-:Y:S01]  /*276d0*/  FMUL R3, R35, UR20 ;  /* 0x0000001423037c20 */ /* 0x004fe20008400000 */
[----:B0-----:R-:W-:Y:S02]  /*276e0*/  F2FP.SATFINITE.E4M3.F32.PACK_AB_MERGE_C R7, RZ, R2, RZ ;  /* 0x00000002ff07723e */ /* 0x001fe400048070ff */
        /* <DEDUP_REMOVED lines=15> */
[----:B------:R-:W-:Y:S02]  /*277e0*/  F2FP.SATFINITE.E4M3.F32.PACK_AB_MERGE_C R5, RZ, R5, RZ ;  /* 0x00000005ff05723e */ /* 0x000fe400048070ff */
[----:B0-----:R-:W-:Y:S01]  /*277f0*/  F2FP.SATFINITE.E4M3.F32.PACK_AB_MERGE_C R11, RZ, R4, RZ ;  /* 0x00000004ff0b723e */ /* 0x001fe200048070ff */
[----:B------:R0:W-:Y:S01]  /*27800*/  @!P6 STG.E.U8 desc[UR14][R28.64+0xe1], R7 ;  /* 0x0000e1071c00e986 */ /* 0x0001e2000c10110e */
[C---:B------:R-:W-:Y:S02]  /*27810*/  ISETP.LT.OR P6, PT, R0.reuse, 0xea, !P0 ;  /* 0x000000ea0000780c */ /* 0x040fe400047c1670 */
[----:B-1----:R-:W-:Y:S01]  /*27820*/  F2FP.SATFINITE.E4M3.F32.PACK_AB_MERGE_C R9, RZ, R3, RZ ;  /* 0x00000003ff09723e */ /* 0x002fe200048070ff */
[----:B------:R1:W-:Y:S01]  /*27830*/  @!P5 STG.E.U8 desc[UR14][R28.64+0xe0], R5 ;  /* 0x0000e0051c00d986 */ /* 0x0003e2000c10110e */
[----:B------:R-:W-:-:S03]  /*27840*/  ISETP.LT.OR P5, PT, R0, 0xe9, !P0 ;  /* 0x000000e90000780c */ /* 0x000fc600047a1670 */
[----:B------:R-:W-:Y:S01]  /*27850*/  @!P2 STG.E.U8 desc[UR14][R30.64+0xe9], R11 ;  /* 0x0000e90b1e00a986 */ /* 0x000fe2000c10110e */
[----:B------:R-:W-:Y:S01]  /*27860*/  ISETP.LT.OR P2, PT, R0, 0xf2, !P1 ;  /* 0x000000f20000780c */ /* 0x000fe20004f41670 */
[----:B------:R-:W-:Y:S02]  /*27870*/  FMUL R3, R42, UR20 ;  /* 0x000000142a037c20 */ /* 0x000fe40008400000 */
[----:B------:R1:W-:Y:S01]  /*27880*/  @!P3 STG.E.U8 desc[UR14][R30.64+0xe8], R9 ;  /* 0x0000e8091e00b986 */ /* 0x0003e2000c10110e */
[----:B------:R-:W-:Y:S02]  /*27890*/  ISETP.LT.OR P3, PT, R0, 0xf1, !P1 ;  /* 0x000000f10000780c */ /* 0x000fe40004f61670 */
[----:B------:R-:W-:Y:S01]  /*278a0*/  F2FP.SATFINITE.E4M3.F32.PACK_AB_MERGE_C R13, RZ, R2, RZ ;  /* 0x00000002ff0d723e */ /* 0x000fe200048070ff */
[----:B------:R-:W-:Y:S01]  /*278b0*/  FMUL R4, R39, UR20 ;  /* 0x0000001427047c20 */ /* 0x000fe20008400000 */
[----:B------:R-:W-:Y:S01]  /*278c0*/  FMUL R2, R40, UR20 ;  /* 0x0000001428027c20 */ /* 0x000fe20008400000 */
[----:B------:R-:W-:-:S03]  /*278d0*/  F2FP.SATFINITE.E4M3.F32.PACK_AB_MERGE_C R3, RZ, R3, RZ ;  /* 0x00000003ff03723e */ /* 0x000fc600048070ff */
[----:B0-----:R-:W-:Y:S02]  /*278e0*/  F2FP.SATFINITE.E4M3.F32.PACK_AB_MERGE_C R7, RZ, R4, RZ ;  /* 0x00000004ff07723e */ /* 0x001fe400048070ff */
[----:B-1----:R-:W-:Y:S01]  /*278f0*/  F2FP.SATFINITE.E4M3.F32.PACK_AB_MERGE_C R5, RZ, R2, RZ ;  /* 0x00000002ff05723e */ /* 0x002fe200048070ff */
[----:B------:R-:W-:Y:S01]  /*27900*/  @!P5 STG.E.U8 desc[UR14][R28.64+0xe8], R13 ;  /* 0x0000e80d1c00d986 */ /* 0x000fe2000c10110e */
[----:B------:R-:W-:-:S03]  /*27910*/  ISETP.LT.OR P5, PT, R0, 0xf1, !P0 ;  /* 0x000000f10000780c */ /* 0x000fc600047a1670 */
[----:B------:R2:W-:Y:S01]  /*27920*/  @!P6 STG.E.U8 desc[UR14][R28.64+0xe9], R3 ;  /* 0x0000e9031c00e986 */ /* 0x0005e2000c10110e */
[----:B------:R-:W-:-:S03]  /*27930*/  ISETP.LT.OR P6, PT, R0, 0xf2, !P0 ;  /* 0x000000f20000780c */ /* 0x000fc600047c1670 */
[----:B------:R0:W-:Y:S01]  /*27940*/  @!P2 STG.E.U8 desc[UR14][R30.64+0xf1], R7 ;  /* 0x0000f1071e00a986 */ /* 0x0001e2000c10110e */
[C---:B------:R-:W-:Y:S02]  /*27950*/  ISETP.LT.OR P2, PT, R0.reuse, 0xf9, !P1 ;  /* 0x000000f90000780c */ /* 0x040fe40004f41670 */
[C---:B------:R-:W-:Y:S01]  /*27960*/  ISETP.LT.OR P1, PT, R0.reuse, 0xfa, !P1 ;  /* 0x000000fa0000780c */ /* 0x040fe20004f21670 */
[----:B------:R4:W-:Y:S01]  /*27970*/  @!P3 STG.E.U8 desc[UR14][R30.64+0xf0], R5 ;  /* 0x0000f0051e00b986 */ /* 0x0009e2000c10110e */
[C---:B------:R-:W-:Y:S02]  /*27980*/  ISETP.LT.OR P3, PT, R0.reuse, 0xf9, !P0 ;  /* 0x000000f90000780c */ /* 0x040fe40004761670 */
[----:B------:R-:W-:Y:S01]  /*27990*/  ISETP.LT.OR P0, PT, R0, 0xfa, !P0 ;  /* 0x000000fa0000780c */ /* 0x000fe20004701670 */
[----:B------:R-:W-:-:S05]  /*279a0*/  FMUL R2, R38, UR20 ;  /* 0x0000001426027c20 */ /* 0x000fca0008400000 */
[----:B------:R-:W-:-:S05]  /*279b0*/  F2FP.SATFINITE.E4M3.F32.PACK_AB_MERGE_C R9, RZ, R2, RZ ;  /* 0x00000002ff09723e */ /* 0x000fca00048070ff */
[----:B------:R1:W-:Y:S01]  /*279c0*/  @!P5 STG.E.U8 desc[UR14][R28.64+0xf0], R9 ;  /* 0x0000f0091c00d986 */ /* 0x0003e2000c10110e */
[----:B------:R-:W-:Y:S01]  /*279d0*/  FMUL R0, R37, UR20 ;  /* 0x0000001425007c20 */ /* 0x000fe20008400000 */
[----:B------:R-:W-:Y:S01]  /*279e0*/  FMUL R2, R36, UR20 ;  /* 0x0000001424027c20 */ /* 0x000fe20008400000 */
[----:B--2---:R-:W-:-:S03]  /*279f0*/  FMUL R3, R35, UR20 ;  /* 0x0000001423037c20 */ /* 0x004fc60008400000 */
[----:B0-----:R-:W-:Y:S02]  /*27a00*/  F2FP.SATFINITE.E4M3.F32.PACK_AB_MERGE_C R7, RZ, R0, RZ ;  /* 0x00000000ff07723e */ /* 0x001fe400048070ff */
[----:B------:R-:W-:Y:S02]  /*27a10*/  F2FP.SATFINITE.E4M3.F32.PACK_AB_MERGE_C R11, RZ, R2, RZ ;  /* 0x00000002ff0b723e */ /* 0x000fe400048070ff */
[----:B------:R-:W-:Y:S01]  /*27a20*/  F2FP.SATFINITE.E4M3.F32.PACK_AB_MERGE_C R3, RZ, R3, RZ ;  /* 0x00000003ff03723e */ /* 0x000fe200048070ff */
[----:B------:R1:W-:Y:S04]  /*27a30*/  @!P6 STG.E.U8 desc[UR14][R28.64+0xf1], R7 ;  /* 0x0000f1071c00e986 */ /* 0x0003e8000c10110e */
[----:B------:R1:W-:Y:S04]  /*27a40*/  @!P2 STG.E.U8 desc[UR14][R30.64+0xf8], R11 ;  /* 0x0000f80b1e00a986 */ /* 0x0003e8000c10110e */
[----:B------:R1:W-:Y:S01]  /*27a50*/  @!P1 STG.E.U8 desc[UR14][R30.64+0xf9], R3 ;  /* 0x0000f9031e009986 */ /* 0x0003e2000c10110e */
[----:B---3--:R-:W-:Y:S01]  /*27a60*/  FMUL R4, R33, UR20 ;  /* 0x0000001421047c20 */ /* 0x008fe20008400000 */
[----:B----4-:R-:W-:-:S04]  /*27a70*/  FMUL R5, R32, UR20 ;  /* 0x0000001420057c20 */ /* 0x010fc80008400000 */
[----:B------:R-:W-:Y:S02]  /*27a80*/  F2FP.SATFINITE.E4M3.F32.PACK_AB_MERGE_C R13, RZ, R4, RZ ;  /* 0x00000004ff0d723e */ /* 0x000fe400048070ff */
[----:B------:R-:W-:-:S03]  /*27a90*/  F2FP.SATFINITE.E4M3.F32.PACK_AB_MERGE_C R5, RZ, R5, RZ ;  /* 0x00000005ff05723e */ /* 0x000fc600048070ff */
[----:B------:R1:W-:Y:S04]  /*27aa0*/  @!P3 STG.E.U8 desc[UR14][R28.64+0xf8], R13 ;  /* 0x0000f80d1c00b986 */ /* 0x0003e8000c10110e */
[----:B------:R1:W-:Y:S02]  /*27ab0*/  @!P0 STG.E.U8 desc[UR14][R28.64+0xf9], R5 ;  /* 0x0000f9051c008986 */ /* 0x0003e4000c10110e */
.L_x_545:
[----:B------:R-:W-:Y:S05]  /*27ac0*/  BSYNC B0 ;  /* 0x0000000000007941 */ /* 0x000fea0003800000 */
.L_x_31:
[----:B-12--5:R-:W2:Y:S04]  /*27ad0*/  LDL.LU R3, [R1+0x450] ;  /* 0x0004500001037983 */ /* 0x026ea80000300800 */
[----:B------:R-:W2:Y:S01]  /*27ae0*/  LDL.LU R2, [R1+0x454] ;  /* 0x0004540001027983 */ /* 0x000ea20000300800 */
[----:B------:R-:W-:Y:S01]  /*27af0*/  ULDC UR6, c[0x0][0xc] ;  /* 0x0000030000067ab9 */ /* 0x000fe20000000800 */
[----:B------:R-:W-:Y:S01]  /*27b00*/  ULDC UR7, c[0x0][0x10] ;  /* 0x0000040000077ab9 */ /* 0x000fe20000000800 */
[----:B---34-:R-:W2:Y:S01]  /*27b10*/  LDC R5, c[0x0][0x14] ;  /* 0x00000500ff057b82 */ /* 0x018ea20000000800 */
[----:B------:R-:W-:Y:S01]  /*27b20*/  UIMAD.WIDE.U32 UR6, UR6, UR7, URZ ;  /* 0x00000007060672a5 */ /* 0x000fe2000f8e003f */
[----:B------:R-:W-:Y:S01]  /*27b30*/  PRMT R0, RZ, 0x7610, R0 ;  /* 0x00007610ff007816 */ /* 0x000fe20000000000 */
[----:B------:R-:W-:-:S04]  /*27b40*/  UMOV UR9, 0xffffffff ;  /* 0xffffffff00097882 */ /* 0x000fc80000000000 */
[----:B--2---:R-:W-:-:S04]  /*27b50*/  IMAD.WIDE.U32 R2, R5, UR6, R2 ;  /* 0x0000000605027c25 */ /* 0x004fc8000f8e0002 */
[----:B------:R-:W-:Y:S01]  /*27b60*/  IMAD R5, R5, UR7, RZ ;  /* 0x0000000705057c24 */ /* 0x000fe2000f8e02ff */
[----:B------:R-:W-:Y:S01]  /*27b70*/  ULDC.64 UR6, c[0x0][0x650] ;  /* 0x0001940000067ab9 */ /* 0x000fe20000000a00 */
[----:B------:R-:W-:Y:S01]  /*27b80*/  IMAD.MOV.U32 R11, RZ, RZ, R2 ;  /* 0x000000ffff0b7224 */ /* 0x000fe200078e0002 */
[----:B------:R-:W-:Y:S01]  /*27b90*/  ISETP.GE.U32.AND P0, PT, R2, UR6, PT ;  /* 0x0000000602007c0c */ /* 0x000fe2000bf06070 */
[----:B------:R-:W-:Y:S02]  /*27ba0*/  IMAD.IADD R13, R3, 0x1, R5 ;  /* 0x00000001030d7824 */ /* 0x000fe400078e0205 */
[----:B------:R-:W-:-:S03]  /*27bb0*/  IMAD.MOV.U32 R2, RZ, RZ, -0x1 ;  /* 0xffffffffff027424 */ /* 0x000fc600078e00ff */
[----:B------:R1:W-:Y:S01]  /*27bc0*/  STL [R1+0x450], R13 ;  /* 0x0004500d01007387 */ /* 0x0003e20000100800 */
[----:B------:R-:W-:-:S03]  /*27bd0*/  ISETP.GE.U32.AND.EX P0, PT, R13, UR7, PT, P0 ;  /* 0x000000070d007c0c */ /* 0x000fc6000bf06100 */
[----:B------:R1:W-:Y:S04]  /*27be0*/  STL [R1+0x454], R11 ;  /* 0x0004540b01007387 */ /* 0x0003e80000100800 */
[----:B------:R1:W-:Y:S06]  /*27bf0*/  STL [R1+0x458], R2 ;  /* 0x0004580201007387 */ /* 0x0003ec0000100800 */
[----:B------:R-:W-:Y:S05]  /*27c00*/  @P0 BRA `(.L_x_546) ;  /* 0x0000000400740947 */ /* 0x000fea0003800000 */
[----:B------:R-:W2:Y:S01]  /*27c10*/  S2R R8, SR_CTAID.X ;  /* 0x0000000000087919 */ /* 0x000ea20000002500 */
[----:B------:R-:W-:Y:S01]  /*27c20*/  ULDC.64 UR18, c[0x0][0x628] ;  /* 0x00018a0000127ab9 */ /* 0x000fe20000000a00 */
[----:B------:R-:W3:Y:S01]  /*27c30*/  LDC R9, c[0x0][0x144] ;  /* 0x00005100ff097b82 */ /* 0x000ee20000000800 */
[----:B------:R-:W-:Y:S01]  /*27c40*/  ULDC UR6, c[0x0][0x150] ;  /* 0x0000540000067ab9 */ /* 0x000fe20000000800 */
[----:B------:R-:W4:Y:S01]  /*27c50*/  S2R R12, SR_CTAID.Y ;  /* 0x00000000000c7919 */ /* 0x000f220000002600 */
[----:B------:R-:W-:Y:S01]  /*27c60*/  ISETP.NE.U32.AND P0, PT, RZ, UR18, PT ;  /* 0x00000012ff007c0c */ /* 0x000fe2000bf05070 */
[----:B------:R-:W-:Y:S01]  /*27c70*/  ULDC UR23, c[0x0][0x630] ;  /* 0x00018c0000177ab9 */ /* 0x000fe20000000800 */
[----:B------:R-:W-:Y:S02]  /*27c80*/  R2UR UR16, R11 ;  /* 0x000000000b1072ca */ /* 0x000fe400000e0000 */
[----:B------:R-:W-:Y:S01]  /*27c90*/  ISETP.NE.AND.EX P0, PT, RZ, UR19, PT, P0 ;  /* 0x00000013ff007c0c */ /* 0x000fe2000bf05300 */
[----:B0-----:R-:W0:Y:S01]  /*27ca0*/  LDC.64 R6, c[0x0][0x620] ;  /* 0x00018800ff067b82 */ /* 0x001e220000000a00 */
[----:B------:R-:W-:-:S02]  /*27cb0*/  R2UR UR17, R13 ;  /* 0x000000000d1172ca */ /* 0x000fc400000e0000 */
[----:B--2---:R-:W-:-:S05]  /*27cc0*/  I2FP.F32.U32 R0, R8 ;  /* 0x0000000800007245 */ /* 0x004fca0000201000 */
[----:B------:R-:W-:-:S06]  /*27cd0*/  FMUL R0, R0, UR6 ;  /* 0x0000000600007c20 */ /* 0x000fcc0008400000 */
[----:B------:R-:W2:Y:S01]  /*27ce0*/  F2I.U32.TRUNC.NTZ R0, R0 ;  /* 0x0000000000007305 */ /* 0x000ea2000020f000 */
[----:B----4-:R-:W-:Y:S05]  /*27cf0*/  @!P0 BRA `(.L_x_547) ;  /* 0x0000000000308947 */ /* 0x010fea0003800000 */
        /* <DEDUP_REMOVED lines=12> */
.L_x_547:
[----:B------:R-:W-:Y:S01]  /*27dc0*/  USHF.R.U64 UR9, UR16, UR23, UR17 ;  /* 0x0000001710097299 */ /* 0x000fe20008001211 */
[----:B------:R-:W4:Y:S01]  /*27dd0*/  LDC.64 R22, c[0x0][0x640] ;  /* 0x00019000ff167b82 */ /* 0x000f220000000a00 */
[----:B------:R-:W-:Y:S01]  /*27de0*/  USHF.R.U32.HI UR6, URZ, UR23, UR17 ;  /* 0x000000173f067299 */ /* 0x000fe20008011611 */
[----:B--2---:R-:W-:Y:S02]  /*27df0*/  IMAD.MOV R10, RZ, RZ, -R0 ;  /* 0x000000ffff0a7224 */ /* 0x004fe400078e0a00 */
[----:B-1----:R-:W-:Y:S01]  /*27e00*/  IMAD.MOV.U32 R2, RZ, RZ, R11 ;  /* 0x000000ffff027224 */ /* 0x002fe200078e000b */
[----:B------:R-:W-:Y:S01]  /*27e10*/  IADD3 R5, P0, RZ, -UR9, RZ ;  /* 0x80000009ff057c10 */ /* 0x000fe2000ff1e0ff */
[----:B---3--:R-:W-:Y:S02]  /*27e20*/  IMAD R18, R9, R10, R8 ;  /* 0x0000000a09127224 */ /* 0x008fe400078e0208 */
[----:B------:R-:W1:Y:S02]  /*27e30*/  LDC R4, c[0x0][0x618] ;  /* 0x00018600ff047b82 */ /* 0x000e640000000800 */
[----:B------:R-:W-:Y:S01]  /*27e40*/  IMAD.X R3, RZ, RZ, ~UR6, P0 ;  /* 0x80000006ff037e24 */ /* 0x000fe200080e06ff */
[----:B------:R-:W-:-:S03]  /*27e50*/  ULDC UR6, c[0x0][0x154] ;  /* 0x0000550000067ab9 */ /* 0x000fc60000000800 */
[-C--:B0-----:R-:W-:Y:S02]  /*27e60*/  IMAD R0, R3, R6.reuse, RZ ;  /* 0x0000000603007224 */ /* 0x081fe400078e02ff */
[----:B------:R-:W0:Y:S01]  /*27e70*/  LDC R14, c[0x0][0x608] ;  /* 0x00018200ff0e7b82 */ /* 0x000e220000000800 */
[----:B------:R-:W-:Y:S02]  /*27e80*/  IMAD.MOV.U32 R3, RZ, RZ, R13 ;  /* 0x000000ffff037224 */ /* 0x000fe400078e000d */
[----:B------:R-:W-:-:S05]  /*27e90*/  IMAD.WIDE.U32 R2, R5, R6, R2 ;  /* 0x0000000605027225 */ /* 0x000fca00078e0002 */
[----:B------:R-:W2:Y:S01]  /*27ea0*/  LDC R20, c[0x0][0x658] ;  /* 0x00019600ff147b82 */ /* 0x000ea20000000800 */
[----:B------:R-:W-:Y:S01]  /*27eb0*/  IMAD R5, R5, R7, R0 ;  /* 0x0000000705057224 */ /* 0x000fe200078e0200 */
[----:B------:R-:W-:Y:S01]  /*27ec0*/  I2FP.F32.U32 R0, R12 ;  /* 0x0000000c00007245 */ /* 0x000fe20000201000 */
[----:B------:R-:W-:Y:S01]  /*27ed0*/  IMAD.MOV.U32 R7, RZ, RZ, 0x1 ;  /* 0x00000001ff077424 */ /* 0x000fe200078e00ff */
[----:B----4-:R-:W-:Y:S01]  /*27ee0*/  ISETP.NE.U32.AND P0, PT, R22, RZ, PT ;  /* 0x000000ff1600720c */ /* 0x010fe20003f05070 */
[----:B------:R-:W-:Y:S02]  /*27ef0*/  IMAD.IADD R3, R3, 0x1, R5 ;  /* 0x0000000103037824 */ /* 0x000fe400078e0205 */
[----:B------:R-:W-:Y:S01]  /*27f00*/  FMUL R0, R0, UR6 ;  /* 0x0000000600007c20 */ /* 0x000fe20008400000 */
[----:B------:R-:W3:Y:S01]  /*27f10*/  LDC R15, c[0x0][0x148] ;  /* 0x00005200ff0f7b82 */ /* 0x000ee20000000800 */
[----:B------:R-:W-:Y:S01]  /*27f20*/  ISETP.NE.AND.EX P0, PT, R23, RZ, PT, P0 ;  /* 0x000000ff1700720c */ /* 0x000fe20003f05300 */
[----:B------:R-:W-:Y:S01]  /*27f30*/  IMAD.MOV.U32 R5, RZ, RZ, -0x1 ;  /* 0xffffffffff057424 */ /* 0x000fe200078e00ff */
[-CC-:B-1----:R-:W-:Y:S01]  /*27f40*/  SHF.R.U64 R10, R2, R4.reuse, R3.reuse ;  /* 0x00000004020a7219 */ /* 0x182fe20000001203 */
[----:B------:R1:W4:Y:S01]  /*27f50*/  F2I.U32.TRUNC.NTZ R13, R0 ;  /* 0x00000000000d7305 */ /* 0x000322000020f000 */
[----:B------:R-:W-:-:S03]  /*27f60*/  SHF.R.U32.HI R3, RZ, R4, R3 ;  /* 0x00000004ff037219 */ /* 0x000fc60000011603 */
[----:B------:R-:W1:Y:S01]  /*27f70*/  LDC R16, c[0x0][0x600] ;  /* 0x00018000ff107b82 */ /* 0x000e620000000800 */
[-CC-:B0-----:R-:W-:Y:S02]  /*27f80*/  SHF.R.U64 R8, R10, R14.reuse, R3.reuse ;  /* 0x0000000e0a087219 */ /* 0x181fe40000001203 */
[----:B------:R-:W-:-:S05]  /*27f90*/  SHF.R.U32.HI R3, RZ, R14, R3 ;  /* 0x0000000eff037219 */ /* 0x000fca0000011603 */
[----:B------:R-:W0:Y:S01]  /*27fa0*/  LDC R17, c[0x0][0x648] ;  /* 0x00019200ff117b82 */ /* 0x000e220000000800 */
[-CC-:B--2---:R-:W-:Y:S02]  /*27fb0*/  SHF.R.U64 R11, R8, R20.reuse, R3.reuse ;  /* 0x00000014080b7219 */ /* 0x184fe40000001203 */
[-C--:B------:R-:W-:Y:S02]  /*27fc0*/  SHF.L.U32 R5, R5, R20.reuse, RZ ;  /* 0x0000001405057219 */ /* 0x080fe400000006ff */
[-C--:B------:R-:W-:Y:S01]  /*27fd0*/  SHF.R.U32.HI R3, RZ, R20.reuse, R3 ;  /* 0x00000014ff037219 */ /* 0x080fe20000011603 */
[----:B------:R-:W-:Y:S01]  /*27fe0*/  IMAD.MOV.U32 R2, RZ, RZ, R11 ;  /* 0x000000ffff027224 */ /* 0x000fe200078e000b */
[----:B------:R-:W-:Y:S01]  /*27ff0*/  SHF.L.U32 R20, R7, R20, RZ ;  /* 0x0000001407147219 */ /* 0x000fe200000006ff */
[----:B------:R-:W2:Y:S01]  /*28000*/  LDC R19, c[0x0][0x638] ;  /* 0x00018e00ff137b82 */ /* 0x000ea20000000800 */
[----:B------:R-:W-:-:S07]  /*28010*/  LOP3.LUT R41, RZ, R5, RZ, 0x33, !PT ;  /* 0x00000005ff297212 */ /* 0x000fce00078e33ff */
[----:B------:R-:W0:Y:S01]  /*28020*/  LDC R21, c[0x0][0x610] ;  /* 0x00018400ff157b82 */ /* 0x000e220000000800 */
[----:B----4-:R-:W-:Y:S05]  /*28030*/  @!P0 BRA `(.L_x_548) ;  /* 0x0000000000288947 */ /* 0x010fea0003800000 */
[----:B-1----:R-:W1:Y:S02]  /*28040*/  LDC R0, c[0x0][0x64c] ;  /* 0x00019300ff007b82 */ /* 0x002e640000000800 */
[----:B-1----:R-:W-:-:S05]  /*28050*/  IADD3 R7, P0, R11, R0, RZ ;  /* 0x000000000b077210 */ /* 0x002fca0007f1e0ff */
        /* <DEDUP_REMOVED lines=8> */
.L_x_548:
[----:B01----:R-:W-:Y:S01]  /*280e0*/  SHF.R.U64 R0, R2, R17, R3 ;  /* 0x0000001102007219 */ /* 0x003fe20000001203 */
[----:B------:R-:W-:Y:S01]  /*280f0*/  VIADD R3, R16, 0xffffffff ;  /* 0xffffffff10037836 */ /* 0x000fe20000000000 */
[----:B------:R-:W-:Y:S01]  /*28100*/  LOP3.LUT R41, R8, R41, RZ, 0xc0, !PT ;  /* 0x0000002908297212 */ /* 0x000fe200078ec0ff */
[----:B------:R-:W-:Y:S02]  /*28110*/  IMAD.MOV R13, RZ, RZ, -R13 ;  /* 0x000000ffff0d7224 */ /* 0x000fe400078e0a0d */
[----:B------:R-:W-:Y:S01]  /*28120*/  IMAD.MOV R2, RZ, RZ, -R0 ;  /* 0x000000ffff027224 */ /* 0x000fe200078e0a00 */
[----:B------:R-:W-:Y:S01]  /*28130*/  LOP3.LUT R3, R10, R3, RZ, 0xc0, !PT ;  /* 0x000000030a037212 */ /* 0x000fe200078ec0ff */
[----:B------:R-:W-:Y:S02]  /*28140*/  IMAD R41, R20, R0, R41 ;  /* 0x0000000014297224 */ /* 0x000fe400078e0229 */
[----:B---3--:R-:W-:Y:S02]  /*28150*/  @P4 IMAD R18, R15, R13, R12 ;  /* 0x0000000d0f124224 */ /* 0x008fe400078e020c */
[----:B--2---:R-:W-:-:S02]  /*28160*/  IMAD R0, R2, R19, R11 ;  /* 0x0000001302007224 */ /* 0x004fc400078e020b */
[----:B------:R-:W-:Y:S02]  /*28170*/  IMAD R41, R41, R21, R18 ;  /* 0x0000001529297224 */ /* 0x000fe400078e0212 */
[----:B------:R-:W-:Y:S02]  /*28180*/  IMAD R2, R0, R16, R3 ;  /* 0x0000001000027224 */ /* 0x000fe400078e0203 */
[----:B------:R-:W-:-:S03]  /*28190*/  IMAD.MOV.U32 R4, RZ, RZ, 0x1 ;  /* 0x00000001ff047424 */ /* 0x000fc600078e00ff */
[----:B------:R-:W-:Y:S02]  /*281a0*/  SEL R3, R2, R41, !P4 ;  /* 0x0000002902037207 */ /* 0x000fe40006000000 */
[----:B------:R-:W-:Y:S02]  /*281b0*/  PRMT R0, R4, 0x7610, R0 ;  /* 0x0000761004007816 */ /* 0x000fe40000000000 */
[----:B------:R-:W-:Y:S01]  /*281c0*/  SEL R41, R41, R2, !P4 ;  /* 0x0000000229297207 */ /* 0x000fe20006000000 */
[----:B------:R2:W-:Y:S06]  /*281d0*/  STL [R1+0x458], R3 ;  /* 0x0004580301007387 */ /* 0x0005ec0000100800 */
.L_x_546:
[----:B------:R3:W-:Y:S01]  /*281e0*/  STL [R1+0x45c], R41 ;  /* 0x00045c2901007387 */ /* 0x0007e20000100800 */
[----:B------:R-:W-:-:S13]  /*281f0*/  LOP3.LUT P0, RZ, R0, 0xff, RZ, 0xc0, !PT ;  /* 0x000000ff00ff7812 */ /* 0x000fda000780c0ff */
[----:B---3--:R-:W-:Y:S05]  /*28200*/  @P0 BRA `(.L_x_549) ;  /* 0xfffffd8c00800947 */ /* 0x008fea000383ffff */
[----:B------:R-:W-:Y:S05]  /*28210*/  EXIT ;  /* 0x000000000000794d */ /* 0x000fea0003800000 */
.L_x_3:
[----:B------:R-:W2:Y:S01]  /*28220*/  LDL R18, [R1+0x454] ;  /* 0x0004540001127983 */ /* 0x000ea20000100800 */
[----:B------:R-:W-:-:S03]  /*28230*/  ULDC.64 UR4, c[0x0][0x650] ;  /* 0x0001940000047ab9 */ /* 0x000fc60000000a00 */
[----:B------:R-:W3:Y:S01]  /*28240*/  LDL R19, [R1+0x450] ;  /* 0x0004500001137983 */ /* 0x000ee20000100800 */
[----:B------:R-:W-:Y:S01]  /*28250*/  PRMT R0, RZ, 0x7610, R0 ;  /* 0x00007610ff007816 */ /* 0x000fe20000000000 */
[----:B------:R-:W-:Y:S02]  /*28260*/  IMAD.MOV.U32 R5, RZ, RZ, -0x1 ;  /* 0xffffffffff057424 */ /* 0x000fe400078e00ff */
[----:B------:R-:W-:Y:S02]  /*28270*/  IMAD.MOV.U32 R4, RZ, RZ, -0x1 ;  /* 0xffffffffff047424 */ /* 0x000fe400078e00ff */
[----:B------:R-:W-:Y:S01]  /*28280*/  IMAD.MOV.U32 R10, RZ, RZ, -0x1 ;  /* 0xffffffffff0a7424 */ /* 0x000fe200078e00ff */
[----:B--2---:R-:W-:-:S04]  /*28290*/  ISETP.GE.U32.AND P0, PT, R18, UR4, PT ;  /* 0x0000000412007c0c */ /* 0x004fc8000bf06070 */
[----:B---3--:R-:W-:-:S13]  /*282a0*/  ISETP.GE.U32.AND.EX P0, PT, R19, UR5, PT, P0 ;  /* 0x0000000513007c0c */ /* 0x008fda000bf06100 */
[----:B------:R-:W-:Y:S05]  /*282b0*/  @P0 BRA `(.L_x_550) ;  /* 0x0000000400600947 */ /* 0x000fea0003800000 */
[----:B------:R-:W0:Y:S01]  /*282c0*/  LDC.64 R12, c[0x0][0x628] ;  /* 0x00018a00ff0c7b82 */ /* 0x000e220000000a00 */
[----:B------:R-:W-:Y:S02]  /*282d0*/  IMAD.MOV.U32 R8, RZ, RZ, R18 ;  /* 0x000000ffff087224 */ /* 0x000fe400078e0012 */
[----:B------:R-:W-:-:S05]  /*282e0*/  IMAD.MOV.U32 R9, RZ, RZ, R19 ;  /* 0x000000ffff097224 */ /* 0x000fca00078e0013 */
[----:B------:R-:W1:Y:S08]  /*282f0*/  LDC R14, c[0x0][0x630] ;  /* 0x00018c00ff0e7b82 */ /* 0x000e700000000800 */
[----:B------:R-:W2:Y:S01]  /*28300*/  LDC.64 R16, c[0x0][0x620] ;  /* 0x00018800ff107b82 */ /* 0x000ea20000000a00 */
[----:B0-----:R-:W-:-:S04]  /*28310*/  ISETP.NE.U32.AND P0, PT, R12, RZ, PT ;  /* 0x000000ff0c00720c */ /* 0x001fc80003f05070 */
[----:B------:R-:W-:-:S13]  /*28320*/  ISETP.NE.AND.EX P0, PT, R13, RZ, PT, P0 ;  /* 0x000000ff0d00720c */ /* 0x000fda0003f05300 */
[----:B-12---:R-:W-:Y:S05]  /*28330*/  @!P0 BRA `(.L_x_551) ;  /* 0x0000000000288947 */ /* 0x006fea0003800000 */
[----:B------:R-:W0:Y:S02]  /*28340*/  LDC R0, c[0x0][0x634] ;  /* 0x00018d00ff007b82 */ /* 0x000e240000000800 */
[----:B0-----:R-:W-:-:S05]  /*28350*/  IADD3 R9, P0, R18, R0, RZ ;  /* 0x0000000012097210 */ /* 0x001fca0007f1e0ff */
        /* <DEDUP_REMOVED lines=8> */
.L_x_551:
[-CC-:B------:R-:W-:Y:S01]  /*283e0*/  SHF.R.U64 R10, R8, R14.reuse, R9.reuse ;  /* 0x0000000e080a7219 */ /* 0x180fe20000001209 */
[----:B------:R-:W0:Y:S01]  /*283f0*/  LDC R6, c[0x0][0x618] ;  /* 0x00018600ff067b82 */ /* 0x000e220000000800 */
[----:B------:R-:W-:Y:S01]  /*28400*/  SHF.R.U32.HI R0, RZ, R14, R9 ;  /* 0x0000000eff007219 */ /* 0x000fe20000011609 */
[----:B------:R-:W-:Y:S01]  /*28410*/  ULDC UR4, c[0x0][0x150] ;  /* 0x0000540000047ab9 */ /* 0x000fe20000000800 */
[----:B------:R-:W-:Y:S01]  /*28420*/  IADD3 R3, P0, RZ, -R10, RZ ;  /* 0x8000000aff037210 */ /* 0x000fe20007f1e0ff */
[----:B------:R-:W-:Y:S01]  /*28430*/  IMAD.MOV.U32 R4, RZ, RZ, R18 ;  /* 0x000000ffff047224 */ /* 0x000fe200078e0012 */
[----:B------:R-:W-:Y:S01]  /*28440*/  I2FP.F32.U32 R8, R2 ;  /* 0x0000000200087245 */ /* 0x000fe20000201000 */
[----:B------:R-:W-:Y:S02]  /*28450*/  IMAD.MOV.U32 R5, RZ, RZ, R19 ;  /* 0x000000ffff057224 */ /* 0x000fe400078e0013 */
[----:B------:R-:W1:Y:S01]  /*28460*/  LDC.64 R20, c[0x0][0x640] ;  /* 0x00019000ff147b82 */ /* 0x000e620000000a00 */
[----:B------:R-:W-:-:S02]  /*28470*/  IMAD.X R7, RZ, RZ, ~R0, P0 ;  /* 0x000000ffff077224 */ /* 0x000fc400000e0e00 */
[----:B------:R-:W-:Y:S01]  /*28480*/  FMUL R9, R8, UR4 ;  /* 0x0000000408097c20 */ /* 0x000fe20008400000 */
[----:B------:R-:W-:Y:S01]  /*28490*/  IMAD.WIDE.U32 R4, R3, R16, R4 ;  /* 0x0000001003047225 */ /* 0x000fe200078e0004 */
[----:B------:R-:W-:-:S03]  /*284a0*/  ULDC UR4, c[0x0][0x154] ;  /* 0x0000550000047ab9 */ /* 0x000fc60000000800 */
[----:B------:R-:W-:Y:S01]  /*284b0*/  IMAD R0, R7, R16, RZ ;  /* 0x0000001007007224 */ /* 0x000fe200078e02ff */
[----:B------:R-:W2:Y:S01]  /*284c0*/  LDC R13, c[0x0][0x144] ;  /* 0x00005100ff0d7b82 */ /* 0x000ea20000000800 */
[----:B------:R-:W3:Y:S02]  /*284d0*/  F2I.U32.TRUNC.NTZ R9, R9 ;  /* 0x0000000900097305 */ /* 0x000ee4000020f000 */
[----:B------:R-:W-:-:S04]  /*284e0*/  IMAD R3, R3, R17, R0 ;  /* 0x0000001103037224 */ /* 0x000fc800078e0200 */
[----:B------:R-:W-:Y:S01]  /*284f0*/  IMAD.IADD R3, R5, 0x1, R3 ;  /* 0x0000000105037824 */ /* 0x000fe200078e0203 */
[----:B------:R-:W4:Y:S04]  /*28500*/  LDC R12, c[0x0][0x608] ;  /* 0x00018200ff0c7b82 */ /* 0x000f280000000800 */
[-C--:B0-----:R-:W-:Y:S02]  /*28510*/  SHF.R.U64 R8, R4, R6.reuse, R3 ;  /* 0x0000000604087219 */ /* 0x081fe40000001203 */
[----:B------:R-:W-:Y:S02]  /*28520*/  I2FP.F32.U32 R4, R11 ;  /* 0x0000000b00047245 */ /* 0x000fe40000201000 */
[----:B------:R-:W0:Y:S01]  /*28530*/  LDC R7, c[0x0][0x658] ;  /* 0x00019600ff077b82 */ /* 0x000e220000000800 */
[----:B-1----:R-:W-:Y:S01]  /*28540*/  ISETP.NE.U32.AND P0, PT, R20, RZ, PT ;  /* 0x000000ff1400720c */ /* 0x002fe20003f05070 */
[----:B---3--:R-:W-:Y:S01]  /*28550*/  IMAD.MOV R0, RZ, RZ, -R9 ;  /* 0x000000ffff007224 */ /* 0x008fe200078e0a09 */
[----:B------:R-:W-:Y:S01]  /*28560*/  SHF.R.U32.HI R3, RZ, R6, R3 ;  /* 0x00000006ff037219 */ /* 0x000fe20000011603 */
[----:B------:R-:W-:Y:S01]  /*28570*/  FMUL R4, R4, UR4 ;  /* 0x0000000404047c20 */ /* 0x000fe20008400000 */
[----:B------:R-:W-:Y:S01]  /*28580*/  ISETP.NE.AND.EX P0, PT, R21, RZ, PT, P0 ;  /* 0x000000ff1500720c */ /* 0x000fe20003f05300 */
[----:B------:R-:W-:-:S02]  /*28590*/  IMAD.MOV.U32 R6, RZ, RZ, -0x1 ;  /* 0xffffffffff067424 */ /* 0x000fc400078e00ff */
[----:B------:R-:W1:Y:S01]  /*285a0*/  LDC R14, c[0x0][0x148] ;  /* 0x00005200ff0e7b82 */ /* 0x000e620000000800 */
[----:B--2---:R-:W-:Y:S02]  /*285b0*/  IMAD R18, R13, R0, R2 ;  /* 0x000000000d127224 */ /* 0x004fe400078e0202 */
[----:B------:R-:W-:-:S05]  /*285c0*/  IMAD.MOV.U32 R2, RZ, RZ, 0x1 ;  /* 0x00000001ff027424 */ /* 0x000fca00078e00ff */
[----:B------:R-:W2:Y:S01]  /*285d0*/  LDC R16, c[0x0][0x600] ;  /* 0x00018000ff107b82 */ /* 0x000ea20000000800 */
[-CC-:B----4-:R-:W-:Y:S02]  /*285e0*/  SHF.R.U64 R13, R8, R12.reuse, R3.reuse ;  /* 0x0000000c080d7219 */ /* 0x190fe40000001203 */
[----:B------:R-:W-:Y:S02]  /*285f0*/  SHF.R.U32.HI R0, RZ, R12, R3 ;  /* 0x0000000cff007219 */ /* 0x000fe40000011603 */
[----:B------:R3:W4:Y:S03]  /*28600*/  F2I.U32.TRUNC.NTZ R12, R4 ;  /* 0x00000004000c7305 */ /* 0x000726000020f000 */
[----:B------:R-:W1:Y:S01]  /*28610*/  LDC R17, c[0x0][0x648] ;  /* 0x00019200ff117b82 */ /* 0x000e620000000800 */
[-C--:B0-----:R-:W-:Y:S02]  /*28620*/  SHF.R.U64 R15, R13, R7.reuse, R0 ;  /* 0x000000070d0f7219 */ /* 0x081fe40000001200 */
[----:B------:R-:W-:-:S02]  /*28630*/  SHF.L.U32 R6, R6, R7, RZ ;  /* 0x0000000706067219 */ /* 0x000fc400000006ff */
[-C--:B------:R-:W-:Y:S01]  /*28640*/  SHF.L.U32 R22, R2, R7.reuse, RZ ;  /* 0x0000000702167219 */ /* 0x080fe200000006ff */
[----:B------:R-:W-:Y:S01]  /*28650*/  IMAD.MOV.U32 R2, RZ, RZ, R15 ;  /* 0x000000ffff027224 */ /* 0x000fe200078e000f */
[----:B------:R-:W-:Y:S01]  /*28660*/  SHF.R.U32.HI R3, RZ, R7, R0 ;  /* 0x00000007ff037219 */ /* 0x000fe20000011600 */
[----:B------:R-:W0:Y:S01]  /*28670*/  LDC R19, c[0x0][0x638] ;  /* 0x00018e00ff137b82 */ /* 0x000e220000000800 */
[----:B------:R-:W-:-:S07]  /*28680*/  LOP3.LUT R24, RZ, R6, RZ, 0x33, !PT ;  /* 0x00000006ff187212 */ /* 0x000fce00078e33ff */
        /* <DEDUP_REMOVED lines=12> */
.L_x_552:
[----:B-1----:R-:W-:Y:S01]  /*28750*/  SHF.R.U64 R3, R2, R17, R3 ;  /* 0x0000001102037219 */ /* 0x002fe20000001203 */
[----:B--2---:R-:W-:Y:S01]  /*28760*/  VIADD R7, R16, 0xffffffff ;  /* 0xffffffff10077836 */ /* 0x004fe20000000000 */
[----:B------:R-:W-:Y:S01]  /*28770*/  LOP3.LUT R0, R13, R24, RZ, 0xc0, !PT ;  /* 0x000000180d007212 */ /* 0x000fe200078ec0ff */
[----:B------:R-:W-:Y:S02]  /*28780*/  IMAD.MOV R12, RZ, RZ, -R12 ;  /* 0x000000ffff0c7224 */ /* 0x000fe400078e0a0c */
[----:B------:R-:W-:Y:S02]  /*28790*/  IMAD.MOV R2, RZ, RZ, -R3 ;  /* 0x000000ffff027224 */ /* 0x000fe400078e0a03 */
[----:B------:R-:W-:Y:S01]  /*287a0*/  IMAD R5, R22, R3, R0 ;  /* 0x0000000316057224 */ /* 0x000fe200078e0200 */
[----:B------:R-:W-:Y:S01]  /*287b0*/  LOP3.LUT R3, R8, R7, RZ, 0xc0, !PT ;  /* 0x0000000708037212 */ /* 0x000fe200078ec0ff */
[----:B------:R-:W-:Y:S02]  /*287c0*/  @P4 IMAD R18, R14, R12, R11 ;  /* 0x0000000c0e124224 */ /* 0x000fe400078e020b */
[----:B0-----:R-:W-:-:S02]  /*287d0*/  IMAD R0, R2, R19, R15 ;  /* 0x0000001302007224 */ /* 0x001fc400078e020f */
[----:B------:R-:W-:Y:S02]  /*287e0*/  IMAD.MOV.U32 R4, RZ, RZ, 0x1 ;  /* 0x00000001ff047424 */ /* 0x000fe400078e00ff */
[----:B------:R-:W-:Y:S02]  /*287f0*/  IMAD R5, R5, R23, R18 ;  /* 0x0000001705057224 */ /* 0x000fe400078e0212 */
[----:B------:R-:W-:Y:S01]  /*28800*/  IMAD R2, R0, R16, R3 ;  /* 0x0000001000027224 */ /* 0x000fe200078e0203 */
[----:B------:R-:W-:-:S04]  /*28810*/  PRMT R0, R4, 0x7610, R0 ;  /* 0x0000761004007816 */ /* 0x000fc80000000000 */
[----:B------:R-:W-:Y:S02]  /*28820*/  SEL R4, R2, R5, !P4 ;  /* 0x0000000502047207 */ /* 0x000fe40006000000 */
[----:B------:R-:W-:-:S07]  /*28830*/  SEL R5, R5, R2, !P4 ;  /* 0x0000000205057207 */ /* 0x000fce0006000000 */
.L_x_550:
[----:B------:R-:W-:-:S08]  /*28840*/  NOP ;  /* 0x0000000000007918 */ /* 0x000fd00000000000 */
[----:B------:R-:W0:-:S00]  /*28850*/  USETMAXREG.DEALLOC.CTAPOOL 0x18 ;  /* 0x00000018000079c8 */ /* 0x000e0000080e0500 */
[----:B------:R-:W-:-:S13]  /*28860*/  ISETP.NE.AND P0, PT, RZ, UR8, PT ;  /* 0x00000008ff007c0c */ /* 0x000fda000bf05270 */
[----:B------:R-:W-:Y:S05]  /*28870*/  @P0 EXIT ;  /* 0x000000000000094d */ /* 0x000fea0003800000 */
[----:B0-----:R-:W-:Y:S01]  /*28880*/  LOP3.LUT P0, RZ, R0, 0xff, RZ, 0xc0, !PT ;  /* 0x000000ff00ff7812 */ /* 0x001fe2000780c0ff */
[----:B------:R-:W-:Y:S02]  /*28890*/  IMAD.MOV.U32 R6, RZ, RZ, 0x1 ;  /* 0x00000001ff067424 */ /* 0x000fe400078e00ff */
[----:B------:R-:W-:-:S10]  /*288a0*/  IMAD.MOV.U32 R7, RZ, RZ, RZ ;  /* 0x000000ffff077224 */ /* 0x000fd400078e00ff */
[----:B------:R-:W-:Y:S05]  /*288b0*/  @!P0 BRA `(.L_x_553) ;  /* 0x0000000c00408947 */ /* 0x000fea0003800000 */
[----:B------:R-:W0:Y:S01]  /*288c0*/  LDC R0, c[0x0][0x28c] ;  /* 0x0000a300ff007b82 */ /* 0x000e220000000800 */
[----:B------:R-:W1:Y:S01]  /*288d0*/  S2R R2, SR_TID.X ;  /* 0x0000000000027919 */ /* 0x000e620000002100 */
[----:B------:R-:W-:Y:S01]  /*288e0*/  ULDC UR5, c[0x0][0x658] ;  /* 0x0001960000057ab9 */ /* 0x000fe20000000800 */
[----:B------:R-:W-:Y:S01]  /*288f0*/  UMOV UR7, 0xffffffff ;  /* 0xffffffff00077882 */ /* 0x000fe20000000000 */
[----:B------:R-:W-:Y:S01]  /*28900*/  ULDC UR6, c[0x0][0xc] ;  /* 0x0000030000067ab9 */ /* 0x000fe20000000800 */
[----:B------:R-:W-:Y:S01]  /*28910*/  USHF.L.U32 UR8, UR7, UR5, URZ ;  /* 0x0000000507087299 */ /* 0x000fe2000800063f */
[----:B------:R-:W-:Y:S01]  /*28920*/  BSSY B0, `(.L_x_553) ;  /* 0x00000c9000007945 */ /* 0x000fe20003800000 */
[----:B------:R-:W-:Y:S01]  /*28930*/  UMOV UR9, 0x1 ;  /* 0x0000000100097882 */ /* 0x000fe20000000000 */
[----:B------:R-:W-:Y:S01]  /*28940*/  ULDC UR7, c[0x0][0x10] ;  /* 0x0000040000077ab9 */ /* 0x000fe20000000800 */
[----:B------:R-:W-:Y:S01]  /*28950*/  USHF.L.U32 UR18, UR9, UR5, URZ ;  /* 0x0000000509127299 */ /* 0x000fe2000800063f */
[----:B------:R-:W-:Y:S01]  /*28960*/  IMAD.MOV.U32 R9, RZ, RZ, 0x1 ;  /* 0x00000001ff097424 */ /* 0x000fe200078e00ff */
[----:B------:R-:W-:Y:S01]  /*28970*/  UIMAD.WIDE.U32 UR6, UR6, UR7, URZ ;  /* 0x00000007060672a5 */ /* 0x000fe2000f8e003f */
[----:B------:R-:W-:Y:S01]  /*28980*/  IMAD.MOV.U32 R6, RZ, RZ, 0x1 ;  /* 0x00000001ff067424 */ /* 0x000fe200078e00ff */
[----:B------:R-:W-:Y:S01]  /*28990*/  ULDC UR5, c[0x0][0x14] ;  /* 0x0000050000057ab9 */ /* 0x000fe20000000800 */
[----:B------:R-:W-:Y:S01]  /*289a0*/  IMAD.MOV.U32 R7, RZ, RZ, RZ ;  /* 0x000000ffff077224 */ /* 0x000fe200078e00ff */
[----:B------:R-:W-:-:S02]  /*289b0*/  UIMAD.WIDE.U32 UR20, UR6, UR5, URZ ;  /* 0x00000005061472a5 */ /* 0x000fc4000f8e003f */
[----:B------:R-:W-:Y:S01]  /*289c0*/  UIMAD UR16, UR7, UR5, URZ ;  /* 0x00000005071072a4 */ /* 0x000fe2000f8e023f */
[----:B------:R-:W-:Y:S01]  /*289d0*/  ULDC UR4, c[0x0][0x600] ;  /* 0x0001800000047ab9 */ /* 0x000fe20000000800 */
[----:B------:R-:W-:Y:S02]  /*289e0*/  ULOP3.LUT UR24, UR13, 0x2, URZ, 0xfc, !UPT ;  /* 0x000000020d187892 */ /* 0x000fe4000f8efc3f */
[----:B------:R-:W-:Y:S01]  /*289f0*/  UIADD3 UR4, UR4, -0x1, URZ ;  /* 0xffffffff04047890 */ /* 0x000fe2000fffe03f */
[----:B0-----:R-:W-:Y:S01]  /*28a00*/  VIADD R0, R0, 0x7f ;  /* 0x0000007f00007836 */ /* 0x001fe20000000000 */
[----:B------:R-:W-:Y:S02]  /*28a10*/  ULOP3.LUT UR17, URZ, UR8, URZ, 0x33, !UPT ;  /* 0x000000083f117292 */ /* 0x000fe4000f8e333f */
[----:B------:R-:W-:Y:S02]  /*28a20*/  UIADD3 UR16, UR21, UR16, URZ ;  /* 0x0000001015107290 */ /* 0x000fe4000fffe03f */
[----:B------:R-:W-:Y:S01]  /*28a30*/  SHF.R.S32.HI R3, RZ, 0x1f, R0 ;  /* 0x0000001fff037819 */ /* 0x000fe20000011400 */
[----:B------:R-:W-:-:S03]  /*28a40*/  ULDC.64 UR22, c[0x0][0x198] ;  /* 0x0000660000167ab9 */ /* 0x000fc60000000a00 */
[----:B------:R-:W-:Y:S02]  /*28a50*/  LEA.HI R0, R3, R0, RZ, 0x7 ;  /* 0x0000000003007211 */ /* 0x000fe400078f38ff */
[C---:B-1----:R-:W-:Y:S02]  /*28a60*/  LOP3.LUT P2, RZ, R2.reuse, 0x7f, RZ, 0xc0, !PT ;  /* 0x0000007f02ff7812 */ /* 0x042fe4000784c0ff */
[----:B------:R-:W-:Y:S02]  /*28a70*/  SHF.R.S32.HI R0, RZ, 0x7, R0 ;  /* 0x00000007ff007819 */ /* 0x000fe40000011400 */
[----:B------:R-:W-:-:S03]  /*28a80*/  LOP3.LUT P0, RZ, R2, 0x1f, RZ, 0xc0, !PT ;  /* 0x0000001f02ff7812 */ /* 0x000fc6000780c0ff */
[----:B------:R-:W-:Y:S01]  /*28a90*/  VIADD R14, R0, 0x1 ;  /* 0x00000001000e7836 */ /* 0x000fe20000000000 */
[----:B------:R-:W-:-:S13]  /*28aa0*/  PLOP3.LUT P0, PT, P0, P2, PT, 0x8a, 0x0 ;  /* 0x000000000000781c */ /* 0x000fda0000705172 */
.L_x_565:
[----:B------:R-:W-:-:S03]  /*28ab0*/  UMOV UR5, 0xffffffff ;  /* 0xffffffff00057882 */ /* 0x000fc60000000000 */
[----:B------:R-:W-:Y:S05]  /*28ac0*/  BRA.DIV UR5, `(.L_x_554) ;  /* 0x0000000e05947947 */ /* 0x000fea000b800000 */
[----:B------:R-:W-:-:S13]  /*28ad0*/  ELECT P1, URZ, PT ;  /* 0x00000000003f782f */ /* 0x000fda0003820000 */
.L_x_575:
[----:B------:R-:W0:Y:S01]  /*28ae0*/  LDC R2, c[0x0][0x28c] ;  /* 0x0000a300ff027b82 */ /* 0x000e220000000800 */
[----:B------:R-:W-:Y:S01]  /*28af0*/  BSSY B1, `(.L_x_555) ;  /* 0x0000035000017945 */ /* 0x000fe20003800000 */
[----:B0-----:R-:W-:-:S13]  /*28b00*/  ISETP.LT.OR P1, PT, R2, 0x1, !P1 ;  /* 0x000000010200780c */ /* 0x001fda0004f21670 */
[----:B------:R-:W-:Y:S05]  /*28b10*/  @P1 BRA `(.L_x_556) ;  /* 0x0000000000c81947 */ /* 0x000fea0003800000 */
[----:B------:R-:W-:Y:S02]  /*28b20*/  IMAD.SHL.U32 R4, R4, 0x100, RZ ;  /* 0x0000010004047824 */ /* 0x000fe400078e00ff */
[----:B------:R-:W-:Y:S02]  /*28b30*/  IMAD.SHL.U32 R5, R5, 0x100, RZ ;  /* 0x0000010005057824 */ /* 0x000fe400078e00ff */
[----:B------:R-:W-:Y:S02]  /*28b40*/  IMAD.MOV.U32 R13, RZ, RZ, RZ ;  /* 0x000000ffff0d7224 */ /* 0x000fe400078e00ff */
[----:B------:R-:W-:Y:S02]  /*28b50*/  IMAD.MOV.U32 R3, RZ, RZ, R14 ;  /* 0x000000ffff037224 */ /* 0x000fe400078e000e */
[----:B------:R-:W-:Y:S02]  /*28b60*/  IMAD.MOV.U32 R2, RZ, RZ, R6 ;  /* 0x000000ffff027224 */ /* 0x000fe400078e0006 */
[----:B------:R-:W-:-:S07]  /*28b70*/  IMAD.MOV.U32 R8, RZ, RZ, R7 ;  /* 0x000000ffff087224 */ /* 0x000fce00078e0007 */
.L_x_560:
[----:B------:R-:W0:Y:S01]  /*28b80*/  S2R R12, SR_CgaCtaId ;  /* 0x00000000000c7919 */ /* 0x000e220000008800 */
[----:B------:R-:W-:-:S04]  /*28b90*/  MOV R11, 0x400 ;  /* 0x00000400000b7802 */ /* 0x000fc80000000f00 */
[----:B0-----:R-:W-:Y:S02]  /*28ba0*/  LEA R15, R12, R11, 0x18 ;  /* 0x0000000b0c0f7211 */ /* 0x001fe400078ec0ff */
[----:B------:R-:W-:Y:S01]  /*28bb0*/  SHF.L.U32 R11, R2, 0x1f, RZ ;  /* 0x0000001f020b7819 */ /* 0x000fe200000006ff */
[----:B------:R-:W0:Y:S02]  /*28bc0*/  @!P2 LDC R12, c[0x0][0x500] ;  /* 0x00014000ff0cab82 */ /* 0x000e240000000800 */
[----:B------:R-:W-:-:S04]  /*28bd0*/  IMAD R16, R8, 0x8, R15 ;  /* 0x0000000808107824 */ /* 0x000fc800078e020f */
[----:B------:R-:W1:Y:S02]  /*28be0*/  SYNCS.PHASECHK.TRANS64.TRYWAIT P1, [R16+URZ+0x18], R11 ;  /* 0x0000180b100075a7 */ /* 0x000e64000802017f */
[----:B-1----:R-:W-:Y:S05]  /*28bf0*/  @!P1 BRA `(.L_x_557) ;  /* 0x0000000c00689947 */ /* 0x002fea0003800000 */
.L_x_576:
[----:B------:R-:W-:Y:S01]  /*28c00*/  UPRMT UR5, UR24, 0x9910, URZ ;  /* 0x0000991018057896 */ /* 0x000fe2000800003f */
[----:B0-----:R0:W-:Y:S03]  /*28c10*/  @!P2 SYNCS.ARRIVE.TRANS64 RZ, [R16+URZ], R12 ;  /* 0x0000000c10ffa9a7 */ /* 0x0011e6000800003f */
[----:B------:R-:W-:-:S06]  /*28c20*/  UISETP.NE.AND UP0, UPT, UR5, 0x2, UPT ;  /* 0x000000020500788c */ /* 0x000fcc000bf05270 */
[----:B------:R-:W-:-:S13]  /*28c30*/  PLOP3.LUT P1, PT, PT, PT, UP0, 0x80, 0x0 ;  /* 0x000000000000781c */ /* 0x000fda0003f2f008 */
[----:B0-----:R-:W-:Y:S05]  /*28c40*/  @P1 BRA `(.L_x_558) ;  /* 0x0000000000041947 */ /* 0x001fea0003800000 */
[----:B------:R-:W-:Y:S01]  /*28c50*/  BPT.TRAP 0x1 ;  /* 0x000000040000795c */ /* 0x000fe20000300000 */
.L_x_558:
[----:B------:R-:W-:Y:S05]  /*28c60*/  @P0 BRA `(.L_x_559) ;  /* 0x0000000000040947 */ /* 0x000fea0003800000 */
[----:B------:R-:W-:Y:S01]  /*28c70*/  BPT.TRAP 0x1 ;  /* 0x000000040000795c */ /* 0x000fe20000300000 */
.L_x_559:
[----:B------:R-:W-:Y:S01]  /*28c80*/  IMAD R15, R8, 0x8000, R15 ;  /* 0x00008000080f7824 */ /* 0x000fe200078e020f */
[----:B------:R-:W-:Y:S01]  /*28c90*/  R2UR UR9, R16 ;  /* 0x00000000100972ca */ /* 0x000fe200000e0000 */
[----:B------:R-:W-:Y:S01]  /*28ca0*/  VIADD R3, R3, 0xffffffff ;  /* 0xffffffff03037836 */ /* 0x000fe20000000000 */
[----:B------:R-:W-:Y:S01]  /*28cb0*/  UIADD3 UR6, UP0, UR22, 0xf0, URZ ;  /* 0x000000f016067890 */ /* 0x000fe2000ff1e03f */
[----:B------:R-:W-:Y:S01]  /*28cc0*/  R2UR UR11, R5 ;  /* 0x00000000050b72ca */ /* 0x000fe200000e0000 */
[----:B------:R-:W-:Y:S01]  /*28cd0*/  UIADD3 UR26, UP1, UR22, 0x1f0, URZ ;  /* 0x000001f0161a7890 */ /* 0x000fe2000ff3e03f */
[----:B------:R-:W-:Y:S01]  /*28ce0*/  R2UR UR5, R15 ;  /* 0x000000000f0572ca */ /* 0x000fe200000e0000 */
[----:B------:R-:W-:Y:S01]  /*28cf0*/  UIADD3.X UR7, URZ, UR23, URZ, UP0, !UPT ;  /* 0x000000173f077290 */ /* 0x000fe200087fe43f */
[----:B------:R-:W-:Y:S01]  /*28d00*/  R2UR UR10, R13 ;  /* 0x000000000d0a72ca */ /* 0x000fe200000e0000 */
[----:B------:R-:W-:Y:S01]  /*28d10*/  VIADD R8, R8, 0x1 ;  /* 0x0000000108087836 */ /* 0x000fe20000000000 */
[----:B------:R-:W-:Y:S01]  /*28d20*/  R2UR UR12, R10 ;  /* 0x000000000a0c72ca */ /* 0x000fe200000e0000 */
[----:B------:R-:W-:Y:S01]  /*28d30*/  UIADD3.X UR27, URZ, UR23, URZ, UP1, !UPT ;  /* 0x000000173f1b7290 */ /* 0x000fe20008ffe43f */
[----:B------:R-:W-:Y:S01]  /*28d40*/  R2UR UR19, R4 ;  /* 0x00000000041372ca */ /* 0x000fe200000e0000 */
[----:B------:R-:W-:Y:S01]  /*28d50*/  UMOV UR14, 0x0 ;  /* 0x00000000000e7882 */ /* 0x000fe20000000000 */
[----:B------:R-:W-:Y:S01]  /*28d60*/  ISETP.GT.AND P3, PT, R3, 0x1, PT ;  /* 0x000000010300780c */ /* 0x000fe20003f64270 */
[----:B------:R-:W-:Y:S01]  /*28d70*/  UMOV UR15, 0x10000000 ;  /* 0x10000000000f7882 */ /* 0x000fe20000000000 */
[----:B------:R-:W-:Y:S01]  /*28d80*/  ISETP.NE.AND P1, PT, R8, 0x3, PT ;  /* 0x000000030800780c */ /* 0x000fe20003f25270 */
[----:B------:R-:W-:-:S02]  /*28d90*/  VIADD R13, R13, 0x80 ;  /* 0x000000800d0d7836 */ /* 0x000fc40000000000 */
[----:B------:R-:W-:Y:S01]  /*28da0*/  UIADD3 UR8, UR5, 0x100, URZ ;  /* 0x0000010005087890 */ /* 0x000fe2000fffe03f */
[----:B-1----:R-:W-:Y:S01]  /*28db0*/  SEL R11, RZ, 0x1, P1 ;  /* 0x00000001ff0b7807 */ /* 0x002fe20000800000 */
[----:B------:R-:W-:Y:S01]  /*28dc0*/  UIADD3 UR5, UR5, 0x18100, URZ ;  /* 0x0001810005057890 */ /* 0x000fe2000fffe03f */
[----:B------:R-:W-:Y:S02]  /*28dd0*/  SEL R8, R8, RZ, P1 ;  /* 0x000000ff08087207 */ /* 0x000fe40000800000 */
[----:B------:R-:W-:-:S04]  /*28de0*/  LOP3.LUT R2, R2, R11, RZ, 0x3c, !PT ;  /* 0x0000000b02027212 */ /* 0x000fc800078e3cff */
[----:B------:R0:W-:Y:S02]  /*28df0*/  UTMALDG.3D [UR8], [UR6], desc[UR14] ;  /* 0x00000e08060075b4 */ /* 0x0001e40008011000 */
[----:B0-----:R-:W-:Y:S01]  /*28e00*/  UMOV UR8, UR5 ;  /* 0x0000000500087c82 */ /* 0x001fe20008000000 */
[----:B------:R-:W-:Y:S02]  /*28e10*/  UMOV UR11, UR19 ;  /* 0x00000013000b7c82 */ /* 0x000fe40008000000 */
[----:B------:R0:W-:Y:S02]  /*28e20*/  UTMALDG.3D [UR8], [UR26], desc[UR14] ;  /* 0x00000e081a0075b4 */ /* 0x0001e40008011000 */
[----:B0-----:R-:W-:Y:S05]  /*28e30*/  @P3 BRA `(.L_x_560) ;  /* 0xfffffffc00503947 */ /* 0x001fea000383ffff */
.L_x_556:
[----:B------:R-:W-:Y:S05]  /*28e40*/  BSYNC B1 ;  /* 0x0000000000017941 */ /* 0x000fea0003800000 */
.L_x_555:
[----:B------:R-:W2:Y:S01]  /*28e50*/  LDL.LU R16, [R1+0x450] ;  /* 0x0004500001107983 */ /* 0x000ea20000300800 */
[----:B------:R-:W-:Y:S01]  /*28e60*/  LOP3.LUT P1, RZ, R9, 0xff, RZ, 0xc0, !PT ;  /* 0x000000ff09ff7812 */ /* 0x000fe2000782c0ff */
[C---:B------:R-:W-:Y:S01]  /*28e70*/  IMAD.IADD R4, R0.reuse, 0x1, R7 ;  /* 0x0000000100047824 */ /* 0x040fe200078e0207 */
[----:B------:R-:W-:Y:S01]  /*28e80*/  ULDC.64 UR6, c[0x0][0x650] ;  /* 0x0001940000067ab9 */ /* 0x000fe20000000a00 */
[----:B------:R-:W3:Y:S01]  /*28e90*/  LDL.LU R15, [R1+0x454] ;  /* 0x00045400010f7983 */ /* 0x000ee20000300800 */
[----:B------:R-:W-:Y:S01]  /*28ea0*/  ISETP.GE.U32.AND P3, PT, R0, 0x3, PT ;  /* 0x000000030000780c */ /* 0x000fe20003f66070 */
[----:B------:R-:W-:Y:S01]  /*28eb0*/  BSSY B1, `(.L_x_561) ;  /* 0x000006d000017945 */ /* 0x000fe20003800000 */
[----:B------:R-:W-:Y:S01]  /*28ec0*/  IMAD.MOV.U32 R10, RZ, RZ, -0x1 ;  /* 0xffffffffff0a7424 */ /* 0x000fe200078e00ff */
[----:B------:R-:W-:-:S06]  /*28ed0*/  PRMT R9, RZ, 0x7610, R9 ;  /* 0x00007610ff097816 */ /* 0x000fcc0000000009 */
[----:B------:R-:W0:Y:S01]  /*28ee0*/  @P1 S2R R3, SR_CgaCtaId ;  /* 0x0000000000031919 */ /* 0x000e220000008800 */
[----:B------:R-:W-:-:S04]  /*28ef0*/  @P1 MOV R2, 0x400 ;  /* 0x0000040000021802 */ /* 0x000fc80000000f00 */
[----:B0-----:R-:W-:-:S04]  /*28f00*/  @P1 LEA R2, R3, R2, 0x18 ;  /* 0x0000000203021211 */ /* 0x001fc800078ec0ff */
[----:B------:R0:W-:Y:S01]  /*28f10*/  @P1 SYNCS.ARRIVE.TRANS64.A1T0 RZ, [R2+URZ+0x48], RZ ;  /* 0x000048ff02ff19a7 */ /* 0x0001e2000810003f */
[----:B------:R-:W-:-:S04]  /*28f20*/  ISETP.GT.U32.AND P1, PT, R4, 0x2, PT ;  /* 0x000000020400780c */ /* 0x000fc80003f24070 */
[----:B------:R-:W-:Y:S01]  /*28f30*/  ISETP.LT.U32.AND P1, PT, R0, 0x3, P1 ;  /* 0x000000030000780c */ /* 0x000fe20000f21070 */
[----:B0-----:R-:W-:-:S05]  /*28f40*/  IMAD.WIDE.U32 R2, R4, -0x55555555, RZ ;  /* 0xaaaaaaab04027825 */ /* 0x001fca00078e00ff */
[----:B------:R-:W-:Y:S02]  /*28f50*/  SHF.R.U32.HI R5, RZ, 0x1, R3 ;  /* 0x00000001ff057819 */ /* 0x000fe40000011603 */
[----:B------:R-:W-:Y:S02]  /*28f60*/  SEL R3, RZ, 0x1, !P1 ;  /* 0x00000001ff037807 */ /* 0x000fe40004800000 */
[----:B------:R-:W-:Y:S01]  /*28f70*/  PRMT R2, RZ, 0x7610, R2 ;  /* 0x00007610ff027816 */ /* 0x000fe20000000002 */
[----:B------:R-:W-:Y:S01]  /*28f80*/  IMAD R7, R5, -0x3, R4 ;  /* 0xfffffffd05077824 */ /* 0x000fe200078e0204 */
[----:B------:R-:W-:Y:S01]  /*28f90*/  LOP3.LUT R6, R6, R3, RZ, 0x3c, !PT ;  /* 0x0000000306067212 */ /* 0x000fe200078e3cff */
[----:B------:R-:W-:-:S03]  /*28fa0*/  IMAD.MOV.U32 R4, RZ, RZ, -0x1 ;  /* 0xffffffffff047424 */ /* 0x000fc600078e00ff */
[----:B------:R-:W-:Y:S01]  /*28fb0*/  @P3 LOP3.LUT R6, R6, 0x1, R5, 0x78, !PT ;  /* 0x0000000106063812 */ /* 0x000fe200078e7805 */
[----:B------:R-:W-:Y:S01]  /*28fc0*/  IMAD.MOV.U32 R5, RZ, RZ, -0x1 ;  /* 0xffffffffff057424 */ /* 0x000fe200078e00ff */
[----:B---3--:R-:W-:-:S04]  /*28fd0*/  IADD3 R15, P1, R15, UR20, RZ ;  /* 0x000000140f0f7c10 */ /* 0x008fc8000ff3e0ff */
[----:B--2---:R-:W-:Y:S01]  /*28fe0*/  IADD3.X R16, R16, UR16, RZ, P1, !PT ;  /* 0x0000001010107c10 */ /* 0x004fe20008ffe4ff */
[----:B------:R0:W-:Y:S01]  /*28ff0*/  STL [R1+0x454], R15 ;  /* 0x0004540f01007387 */ /* 0x0001e20000100800 */
[----:B------:R-:W-:-:S03]  /*29000*/  ISETP.GE.U32.AND P1, PT, R15, UR6, PT ;  /* 0x000000060f007c0c */ /* 0x000fc6000bf26070 */
[----:B------:R0:W-:Y:S01]  /*29010*/  STL [R1+0x450], R16 ;  /* 0x0004501001007387 */ /* 0x0001e20000100800 */
[----:B------:R-:W-:-:S13]  /*29020*/  ISETP.GE.U32.AND.EX P1, PT, R16, UR7, PT, P1 ;  /* 0x0000000710007c0c */ /* 0x000fda000bf26110 */
[----:B0-----:R-:W-:Y:S05]  /*29030*/  @P1 BRA `(.L_x_562) ;  /* 0x0000000400501947 */ /* 0x001fea0003800000 */
[----:B------:R-:W0:Y:S01]  /*29040*/  S2R R8, SR_CTAID.X ;  /* 0x0000000000087919 */ /* 0x000e220000002500 */
[----:B------:R-:W-:Y:S01]  /*29050*/  ULDC UR5, c[0x0][0x150] ;  /* 0x0000540000057ab9 */ /* 0x000fe20000000800 */
[----:B------:R-:W1:Y:S01]  /*29060*/  LDC R3, c[0x0][0x144] ;  /* 0x00005100ff037b82 */ /* 0x000e620000000800 */
[----:B------:R-:W-:Y:S01]  /*29070*/  ULDC.64 UR6, c[0x0][0x628] ;  /* 0x00018a0000067ab9 */ /* 0x000fe20000000a00 */
[----:B------:R-:W2:Y:S01]  /*29080*/  S2R R5, SR_CTAID.Y ;  /* 0x0000000000057919 */ /* 0x000ea20000002600 */
[----:B------:R-:W-:Y:S01]  /*29090*/  ISETP.NE.U32.AND P1, PT, RZ, UR6, PT ;  /* 0x00000006ff007c0c */ /* 0x000fe2000bf25070 */
[----:B------:R-:W-:-:S03]  /*290a0*/  ULDC UR8, c[0x0][0x630] ;  /* 0x00018c0000087ab9 */ /* 0x000fc60000000800 */
[----:B------:R-:W-:Y:S01]  /*290b0*/  ISETP.NE.AND.EX P1, PT, RZ, UR7, PT, P1 ;  /* 0x00000007ff007c0c */ /* 0x000fe2000bf25310 */
[----:B------:R-:W3:Y:S01]  /*290c0*/  LDC R12, c[0x0][0x148] ;  /* 0x00005200ff0c7b82 */ /* 0x000ee20000000800 */
[----:B0-----:R-:W-:Y:S02]  /*290d0*/  I2FP.F32.U32 R2, R8 ;  /* 0x0000000800027245 */ /* 0x001fe40000201000 */
[----:B--2---:R-:W-:-:S03]  /*290e0*/  I2FP.F32.U32 R4, R5 ;  /* 0x0000000500047245 */ /* 0x004fc60000201000 */
[----:B------:R-:W-:Y:S01]  /*290f0*/  FMUL R2, R2, UR5 ;  /* 0x0000000502027c20 */ /* 0x000fe20008400000 */
[----:B------:R-:W-:Y:S02]  /*29100*/  ULDC UR5, c[0x0][0x154] ;  /* 0x0000550000057ab9 */ /* 0x000fe40000000800 */
[----:B------:R-:W-:-:S03]  /*29110*/  FMUL R10, R4, UR5 ;  /* 0x00000005040a7c20 */ /* 0x000fc60008400000 */
[----:B------:R-:W0:Y:S08]  /*29120*/  F2I.U32.TRUNC.NTZ R2, R2 ;  /* 0x0000000200027305 */ /* 0x000e30000020f000 */
[----:B------:R-:W2:Y:S01]  /*29130*/  F2I.U32.TRUNC.NTZ R10, R10 ;  /* 0x0000000a000a7305 */ /* 0x000ea2000020f000 */
[----:B0-----:R-:W-:Y:S02]  /*29140*/  IMAD.MOV R4, RZ, RZ, -R2 ;  /* 0x000000ffff047224 */ /* 0x001fe400078e0a02 */
[----:B------:R-:W-:-:S02]  /*29150*/  IMAD.MOV.U32 R2, RZ, RZ, R15 ;  /* 0x000000ffff027224 */ /* 0x000fc400078e000f */
[----:B-1----:R-:W-:Y:S02]  /*29160*/  IMAD R8, R3, R4, R8 ;  /* 0x0000000403087224 */ /* 0x002fe400078e0208 */
[----:B--2---:R-:W-:-:S04]  /*29170*/  IMAD.MOV R3, RZ, RZ, -R10 ;  /* 0x000000ffff037224 */ /* 0x004fc800078e0a0a */
[----:B---3--:R-:W-:Y:S02]  /*29180*/  @P4 IMAD R8, R12, R3, R5 ;  /* 0x000000030c084224 */ /* 0x008fe400078e0205 */
[----:B------:R-:W-:Y:S01]  /*29190*/  IMAD.MOV.U32 R3, RZ, RZ, R16 ;  /* 0x000000ffff037224 */ /* 0x000fe200078e0010 */
[----:B------:R-:W-:Y:S06]  /*291a0*/  @!P1 BRA `(.L_x_563) ;  /* 0x0000000000289947 */ /* 0x000fec0003800000 */
[----:B------:R-:W-:Y:S02]  /*291b0*/  ULDC UR5, c[0x0][0x634] ;  /* 0x00018d0000057ab9 */ /* 0x000fe40000000800 */
[----:B------:R-:W-:-:S05]  /*291c0*/  IADD3 R3, P1, R15, UR5, RZ ;  /* 0x000000050f037c10 */ /* 0x000fca000ff3e0ff */
[----:B------:R-:W-:-:S04]  /*291d0*/  IMAD.X R11, RZ, RZ, R16, P1 ;  /* 0x000000ffff0b7224 */ /* 0x000fc800008e0610 */
[----:B------:R-:W-:-:S04]  /*291e0*/  IMAD.WIDE.U32 R4, R11, UR6, RZ ;  /* 0x000000060b047c25 */ /* 0x000fc8000f8e00ff */
[----:B------:R-:W-:-:S04]  /*291f0*/  IMAD.WIDE.U32 R4, P1, R3, UR7, R4 ;  /* 0x0000000703047c25 */ /* 0x000fc8000f820004 */
[----:B------:R-:W-:-:S04]  /*29200*/  IMAD.WIDE.U32 R2, R3, UR6, RZ ;  /* 0x0000000603027c25 */ /* 0x000fc8000f8e00ff */
[----:B------:R-:W-:Y:S01]  /*29210*/  IMAD.MOV.U32 R2, RZ, RZ, R5 ;  /* 0x000000ffff027224 */ /* 0x000fe200078e0005 */
[----:B------:R-:W-:Y:S01]  /*29220*/  IADD3 RZ, P3, R3, R4, RZ ;  /* 0x0000000403ff7210 */ /* 0x000fe20007f7e0ff */
[----:B------:R-:W-:-:S04]  /*29230*/  IMAD.X R3, RZ, RZ, RZ, P1 ;  /* 0x000000ffff037224 */ /* 0x000fc800008e06ff */
[----:B------:R-:W-:-:S08]  /*29240*/  IMAD.WIDE.U32.X R2, R11, UR7, R2, P3 ;  /* 0x000000070b027c25 */ /* 0x000fd000098e0402 */
.L_x_563:
[--C-:B------:R-:W-:Y:S01]  /*29250*/  SHF.R.U64 R10, R2, UR8, R3.reuse ;  /* 0x00000008020a7c19 */ /* 0x100fe20008001203 */
[----:B------:R-:W-:Y:S01]  /*29260*/  ULDC.64 UR6, c[0x0][0x620] ;  /* 0x0001880000067ab9 */ /* 0x000fe20000000a00 */
[----:B------:R-:W-:Y:S01]  /*29270*/  SHF.R.U32.HI R2, RZ, UR8, R3 ;  /* 0x00000008ff027c19 */ /* 0x000fe20008011603 */
[----:B------:R-:W-:Y:S01]  /*29280*/  IMAD.MOV.U32 R3, RZ, RZ, R16 ;  /* 0x000000ffff037224 */ /* 0x000fe200078e0010 */
[----:B------:R-:W-:Y:S01]  /*29290*/  IADD3 R11, P1, RZ, -R10, RZ ;  /* 0x8000000aff0b7210 */ /* 0x000fe20007f3e0ff */
[----:B------:R-:W-:-:S04]  /*292a0*/  ULDC UR5, c[0x0][0x618] ;  /* 0x0001860000057ab9 */ /* 0x000fc80000000800 */
[----:B------:R-:W-:-:S04]  /*292b0*/  IMAD.X R2, RZ, RZ, ~R2, P1 ;  /* 0x000000ffff027224 */ /* 0x000fc800008e0e02 */
[----:B------:R-:W-:-:S04]  /*292c0*/  IMAD R2, R2, UR6, RZ ;  /* 0x0000000602027c24 */ /* 0x000fc8000f8e02ff */
[----:B------:R-:W-:Y:S02]  /*292d0*/  IMAD R5, R11, UR7, R2 ;  /* 0x000000070b057c24 */ /* 0x000fe4000f8e0202 */
[----:B------:R-:W-:-:S04]  /*292e0*/  IMAD.MOV.U32 R2, RZ, RZ, R15 ;  /* 0x000000ffff027224 */ /* 0x000fc800078e000f */
[----:B------:R-:W-:Y:S01]  /*292f0*/  IMAD.WIDE.U32 R2, R11, UR6, R2 ;  /* 0x000000060b027c25 */ /* 0x000fe2000f8e0002 */
[----:B------:R-:W-:Y:S02]  /*29300*/  ULDC.64 UR6, c[0x0][0x640] ;  /* 0x0001900000067ab9 */ /* 0x000fe40000000a00 */
[----:B------:R-:W-:Y:S01]  /*29310*/  ISETP.NE.U32.AND P1, PT, RZ, UR6, PT ;  /* 0x00000006ff007c0c */ /* 0x000fe2000bf25070 */
[----:B------:R-:W-:-:S03]  /*29320*/  IMAD.IADD R3, R3, 0x1, R5 ;  /* 0x0000000103037824 */ /* 0x000fc600078e0205 */
[----:B------:R-:W-:Y:S02]  /*29330*/  ISETP.NE.AND.EX P1, PT, RZ, UR7, PT, P1 ;  /* 0x00000007ff007c0c */ /* 0x000fe4000bf25310 */
[--C-:B------:R-:W-:Y:S02]  /*29340*/  SHF.R.U64 R11, R2, UR5, R3.reuse ;  /* 0x00000005020b7c19 */ /* 0x100fe40008001203 */
[----:B------:R-:W-:Y:S01]  /*29350*/  SHF.R.U32.HI R2, RZ, UR5, R3 ;  /* 0x00000005ff027c19 */ /* 0x000fe20008011603 */
[----:B------:R-:W-:-:S03]  /*29360*/  ULDC UR5, c[0x0][0x608] ;  /* 0x0001820000057ab9 */ /* 0x000fc60000000800 */
[--C-:B------:R-:W-:Y:S02]  /*29370*/  SHF.R.U64 R12, R11, UR5, R2.reuse ;  /* 0x000000050b0c7c19 */ /* 0x100fe40008001202 */
[----:B------:R-:W-:Y:S01]  /*29380*/  SHF.R.U32.HI R3, RZ, UR5, R2 ;  /* 0x00000005ff037c19 */ /* 0x000fe20008011602 */
[----:B------:R-:W-:-:S03]  /*29390*/  ULDC UR5, c[0x0][0x658] ;  /* 0x0001960000057ab9 */ /* 0x000fc60000000800 */
[--C-:B------:R-:W-:Y:S02]  /*293a0*/  SHF.R.U64 R13, R12, UR5, R3.reuse ;  /* 0x000000050c0d7c19 */ /* 0x100fe40008001203 */
[----:B------:R-:W-:-:S03]  /*293b0*/  SHF.R.U32.HI R15, RZ, UR5, R3 ;  /* 0x00000005ff0f7c19 */ /* 0x000fc60008011603 */
[----:B------:R-:W-:Y:S02]  /*293c0*/  IMAD.MOV.U32 R2, RZ, RZ, R13 ;  /* 0x000000ffff027224 */ /* 0x000fe400078e000d */
        /* <DEDUP_REMOVED lines=12> */
.L_x_564:
[----:B------:R-:W-:Y:S01]  /*29490*/  ULDC UR5, c[0x0][0x648] ;  /* 0x0001920000057ab9 */ /* 0x000fe20000000800 */
[----:B------:R-:W-:Y:S02]  /*294a0*/  LOP3.LUT R12, R12, UR17, RZ, 0xc0, !PT ;  /* 0x000000110c0c7c12 */ /* 0x000fe4000f8ec0ff */
[----:B------:R-:W-:Y:S01]  /*294b0*/  SHF.R.U64 R3, R2, UR5, R3 ;  /* 0x0000000502037c19 */ /* 0x000fe20008001203 */
[----:B------:R-:W-:-:S04]  /*294c0*/  ULDC UR5, c[0x0][0x638] ;  /* 0x00018e0000057ab9 */ /* 0x000fc80000000800 */
[----:B------:R-:W-:Y:S02]  /*294d0*/  IMAD.MOV R2, RZ, RZ, -R3 ;  /* 0x000000ffff027224 */ /* 0x000fe400078e0a03 */
[----:B------:R-:W-:Y:S02]  /*294e0*/  IMAD R5, R3, UR18, R12 ;  /* 0x0000001203057c24 */ /* 0x000fe4000f8e020c */
[----:B------:R-:W-:Y:S01]  /*294f0*/  IMAD R13, R2, UR5, R13 ;  /* 0x00000005020d7c24 */ /* 0x000fe2000f8e020d */
[----:B------:R-:W-:Y:S01]  /*29500*/  ULDC UR5, c[0x0][0x610] ;  /* 0x0001840000057ab9 */ /* 0x000fe20000000800 */
[----:B------:R-:W-:Y:S01]  /*29510*/  LOP3.LUT R2, R11, UR4, RZ, 0xc0, !PT ;  /* 0x000000040b027c12 */ /* 0x000fe2000f8ec0ff */
[----:B------:R-:W-:Y:S01]  /*29520*/  IMAD R8, R5, UR5, R8 ;  /* 0x0000000505087c24 */ /* 0x000fe2000f8e0208 */
[----:B------:R-:W-:-:S03]  /*29530*/  ULDC UR5, c[0x0][0x600] ;  /* 0x0001800000057ab9 */ /* 0x000fc60000000800 */
[----:B------:R-:W-:Y:S02]  /*29540*/  IMAD R13, R13, UR5, R2 ;  /* 0x000000050d0d7c24 */ /* 0x000fe4000f8e0202 */
[----:B------:R-:W-:-:S03]  /*29550*/  IMAD.MOV.U32 R2, RZ, RZ, 0x1 ;  /* 0x00000001ff027424 */ /* 0x000fc600078e00ff */
[----:B------:R-:W-:Y:S02]  /*29560*/  SEL R4, R13, R8, !P4 ;  /* 0x000000080d047207 */ /* 0x000fe40006000000 */
[----:B------:R-:W-:-:S07]  /*29570*/  SEL R5, R8, R13, !P4 ;  /* 0x0000000d08057207 */ /* 0x000fce0006000000 */
.L_x_562:
[----:B------:R-:W-:Y:S05]  /*29580*/  BSYNC B1 ;  /* 0x0000000000017941 */ /* 0x000fea0003800000 */
.L_x_561:
[----:B------:R-:W-:-:S13]  /*29590*/  LOP3.LUT P1, RZ, R2, 0xff, RZ, 0xc0, !PT ;  /* 0x000000ff02ff7812 */ /* 0x000fda000782c0ff */
[----:B------:R-:W-:Y:S05]  /*295a0*/  @P1 BRA `(.L_x_565) ;  /* 0xfffffff400401947 */ /* 0x000fea000383ffff */
[----:B------:R-:W-:Y:S05]  /*295b0*/  BSYNC B0 ;  /* 0x0000000000007941 */ /* 0x000fea0003800000 */
.L_x_553:
[----:B------:R-:W-:-:S03]  /*295c0*/  UMOV UR5, 0xffffffff ;  /* 0xffffffff00057882 */ /* 0x000fc60000000000 */
[----:B------:R-:W-:Y:S05]  /*295d0*/  BRA.DIV UR5, `(.L_x_566) ;  /* 0x0000000605047947 */ /* 0x000fea000b800000 */
[----:B------:R-:W-:-:S13]  /*295e0*/  ELECT P0, URZ, PT ;  /* 0x00000000003f782f */ /* 0x000fda0003800000 */
.L_x_579:
[----:B------:R-:W-:Y:S04]  /*295f0*/  BSSY B0, `(.L_x_567) ;  /* 0x0000023000007945 */ /* 0x000fe80003800000 */
[----:B------:R-:W-:Y:S05]  /*29600*/  @!P0 BRA `(.L_x_568) ;  /* 0x0000000000848947 */ /* 0x000fea0003800000 */
[----:B------:R-:W-:-:S04]  /*29610*/  ULOP3.LUT UR5, UR13, 0x2, URZ, 0xfc, !UPT ;  /* 0x000000020d057892 */ /* 0x000fc8000f8efc3f */
[----:B------:R-:W-:-:S06]  /*29620*/  UISETP.NE.AND UP0, UPT, UR5, 0x3, UPT ;  /* 0x000000030500788c */ /* 0x000fcc000bf05270 */
[----:B------:R-:W-:-:S13]  /*29630*/  PLOP3.LUT P0, PT, PT, PT, UP0, 0x80, 0x0 ;  /* 0x000000000000781c */ /* 0x000fda0003f0f008 */
[----:B------:R-:W-:Y:S05]  /*29640*/  @!P0 BRA `(.L_x_569) ;  /* 0x0000000000048947 */ /* 0x000fea0003800000 */
[----:B------:R-:W-:Y:S01]  /*29650*/  BPT.TRAP 0x1 ;  /* 0x000000040000795c */ /* 0x000fe20000300000 */
.L_x_569:
[----:B------:R-:W0:Y:S01]  /*29660*/  S2R R3, SR_CgaCtaId ;  /* 0x0000000000037919 */ /* 0x000e220000008800 */
[----:B------:R-:W-:Y:S02]  /*29670*/  MOV R0, 0x400 ;  /* 0x0000040000007802 */ /* 0x000fe40000000f00 */
[----:B------:R-:W-:Y:S02]  /*29680*/  SHF.L.U32 R2, R6, 0x1f, RZ ;  /* 0x0000001f06027819 */ /* 0x000fe400000006ff */
[----:B0-----:R-:W-:-:S05]  /*29690*/  LEA R0, R3, R0, 0x18 ;  /* 0x0000000003007211 */ /* 0x001fca00078ec0ff */
[----:B------:R-:W-:-:S04]  /*296a0*/  VIADD R0, R0, 0x18 ;  /* 0x0000001800007836 */ /* 0x000fc80000000000 */
[----:B------:R-:W-:-:S04]  /*296b0*/  IMAD R3, R7, 0x8, R0 ;  /* 0x0000000807037824 */ /* 0x000fc800078e0200 */
[----:B------:R-:W0:Y:S02]  /*296c0*/  SYNCS.PHASECHK.TRANS64.TRYWAIT P0, [R3+URZ], R2 ;  /* 0x00000002030075a7 */ /* 0x000e24000800017f */
[----:B0-----:R-:W-:Y:S05]  /*296d0*/  @!P0 BRA `(.L_x_570) ;  /* 0x0000000000e88947 */ /* 0x001fea0003800000 */
.L_x_580:
[----:B------:R-:W-:-:S05]  /*296e0*/  VIADD R7, R7, 0x1 ;  /* 0x0000000107077836 */ /* 0x000fca0000000000 */
[----:B------:R-:W-:-:S04]  /*296f0*/  ISETP.NE.AND P0, PT, R7, 0x3, PT ;  /* 0x000000030700780c */ /* 0x000fc80003f05270 */
[----:B0-----:R-:W-:Y:S02]  /*29700*/  SEL R3, RZ, 0x1, P0 ;  /* 0x00000001ff037807 */ /* 0x001fe40000000000 */
[----:B------:R-:W-:Y:S02]  /*29710*/  SEL R7, R7, RZ, P0 ;  /* 0x000000ff07077207 */ /* 0x000fe40000000000 */
[----:B------:R-:W-:-:S03]  /*29720*/  LOP3.LUT R5, R6, R3, RZ, 0x3c, !PT ;  /* 0x0000000306057212 */ /* 0x000fc600078e3cff */
[----:B------:R-:W-:Y:S01]  /*29730*/  IMAD R3, R7, 0x8, R0 ;  /* 0x0000000807037824 */ /* 0x000fe200078e0200 */
[----:B------:R-:W-:-:S04]  /*29740*/  SHF.L.U32 R2, R5, 0x1f, RZ ;  /* 0x0000001f05027819 */ /* 0x000fc800000006ff */
[----:B------:R-:W0:Y:S02]  /*29750*/  SYNCS.PHASECHK.TRANS64.TRYWAIT P0, [R3+URZ], R2 ;  /* 0x00000002030075a7 */ /* 0x000e24000800017f */
[----:B0-----:R-:W-:Y:S05]  /*29760*/  @!P0 BRA `(.L_x_571) ;  /* 0x0000000000d88947 */ /* 0x001fea0003800000 */
.L_x_581:
[----:B0-----:R-:W-:-:S05]  /*29770*/  VIADD R2, R7, 0x1 ;  /* 0x0000000107027836 */ /* 0x001fca0000000000 */
[----:B------:R-:W-:-:S04]  /*29780*/  ISETP.NE.AND P0, PT, R2, 0x3, PT ;  /* 0x000000030200780c */ /* 0x000fc80003f05270 */
[----:B------:R-:W-:Y:S02]  /*29790*/  SEL R4, RZ, 0x1, P0 ;  /* 0x00000001ff047807 */ /* 0x000fe40000000000 */
[----:B------:R-:W-:Y:S02]  /*297a0*/  SEL R3, R2, RZ, P0 ;  /* 0x000000ff02037207 */ /* 0x000fe40000000000 */
[----:B------:R-:W-:-:S03]  /*297b0*/  LOP3.LUT R4, R5, R4, RZ, 0x3c, !PT ;  /* 0x0000000405047212 */ /* 0x000fc600078e3cff */
[----:B------:R-:W-:Y:S01]  /*297c0*/  IMAD R3, R3, 0x8, R0 ;  /* 0x0000000803037824 */ /* 0x000fe200078e0200 */
[----:B------:R-:W-:-:S07]  /*297d0*/  SHF.L.U32 R0, R4, 0x1f, RZ ;  /* 0x0000001f04007819 */ /* 0x000fce00000006ff */
.L_x_572:
[----:B0-----:R0:W1:Y:S02]  /*297e0*/  SYNCS.PHASECHK.TRANS64.TRYWAIT P0, [R3+URZ], R0 ;  /* 0x00000000030075a7 */ /* 0x001064000800017f */
[----:B-1----:R-:W-:Y:S05]  /*297f0*/  @!P0 NANOSLEEP.SYNCS 0x989680 ;  /* 0x009896800000895d */ /* 0x002fea0003900000 */
[----:B------:R-:W1:Y:S02]  /*29800*/  @!P0 SYNCS.PHASECHK.TRANS64 P0, [R3+URZ], R0 ;  /* 0x00000000030085a7 */ /* 0x000e64000800007f */
[----:B-1----:R-:W-:Y:S05]  /*29810*/  @!P0 BRA `(.L_x_572) ;  /* 0xfffffffc00f08947 */ /* 0x002fea000383ffff */
.L_x_568:
[----:B------:R-:W-:Y:S05]  /*29820*/  BSYNC B0 ;  /* 0x0000000000007941 */ /* 0x000fea0003800000 */
.L_x_567:
[----:B------:R-:W-:Y:S05]  /*29830*/  EXIT ;  /* 0x000000000000794d */ /* 0x000fea0003800000 */
.L_x_17:
[----:B-1----:R-:W-:-:S04]  /*29840*/  IMAD.U32 R3, RZ, RZ, UR6 ;  /* 0x00000006ff037e24 */ /* 0x002fc8000f8e00ff */
[----:B------:R1:W3:Y:S03]  /*29850*/  SYNCS.PHASECHK.TRANS64.TRYWAIT P0, [R3+URZ], R0 ;  /* 0x00000000030075a7 */ /* 0x0002e6000800017f */
[----:B---3--:R-:W-:Y:S05]  /*29860*/  @!P0 NANOSLEEP.SYNCS 0x989680 ;  /* 0x009896800000895d */ /* 0x008fea0003900000 */
[----:B------:R-:W3:Y:S02]  /*29870*/  @!P0 SYNCS.PHASECHK.TRANS64 P0, [R3+URZ], R0 ;  /* 0x00000000030085a7 */ /* 0x000ee4000800007f */
[----:B---3--:R-:W-:Y:S05]  /*29880*/  @!P0 BRA `(.L_x_17) ;  /* 0xfffffffc00ec8947 */ /* 0x008fea000383ffff */
[----:B------:R-:W-:Y:S05]  /*29890*/  BRA `(.L_x_16) ;  /* 0xfffffd9000947947 */ /* 0x000fea000383ffff */
.L_x_23:
[----:B-----5:R1:W-:Y:S02]  /*298a0*/  STL [R1+0x468], R2 ;  /* 0x0004680201007387 */ /* 0x0203e40000100800 */
[----:B-1----:R-:W-:-:S04]  /*298b0*/  IMAD.U32 R2, RZ, RZ, UR16 ;  /* 0x00000010ff027e24 */ /* 0x002fc8000f8e00ff */
[----:B------:R1:W3:Y:S03]  /*298c0*/  SYNCS.PHASECHK.TRANS64.TRYWAIT P0, [R2+URZ], R0 ;  /* 0x00000000020075a7 */ /* 0x0002e6000800017f */
[----:B---3--:R-:W-:Y:S05]  /*298d0*/  @!P0 NANOSLEEP.SYNCS 0x989680 ;  /* 0x009896800000895d */ /* 0x008fea0003900000 */
[----:B------:R1:W3:Y:S02]  /*298e0*/  @!P0 SYNCS.PHASECHK.TRANS64 P0, [R2+URZ], R0 ;  /* 0x00000000020085a7 */ /* 0x0002e4000800007f */
[----:B-1----:R1:W5:Y:S02]  /*298f0*/  LDL.LU R2, [R1+0x468] ;  /* 0x0004680001027983 */ /* 0x0023640000300800 */
[----:B-1-3--:R-:W-:Y:S05]  /*29900*/  @!P0 BRA `(.L_x_23) ;  /* 0xfffffffc00e48947 */ /* 0x00afea000383ffff */
[----:B------:R-:W-:Y:S05]  /*29910*/  BRA `(.L_x_22) ;  /* 0xfffffdf400487947 */ /* 0x000fea000383ffff */
.L_x_554:
[----:B------:R-:W-:Y:S01]  /*29920*/  BSSY B1, `(.L_x_573) ;  /* 0x0000006000017945 */ /* 0x000fe20003800000 */
[----:B------:R-:W-:-:S07]  /*29930*/  IMAD.MOV.U32 R2, RZ, RZ, -0x1 ;  /* 0xffffffffff027424 */ /* 0x000fce00078e00ff */
[----:B------:R-:W-:Y:S05]  /*29940*/  WARPSYNC.COLLECTIVE R2, `(.L_x_574) ;  /* 0x00000000020c7348 */ /* 0x000fea0003c00000 */
[----:B------:R-:W-:Y:S02]  /*29950*/  ELECT P1, UR62, PT ;  /* 0x00000000003e782f */ /* 0x000fe40003820000 */
[----:B------:R-:W-:Y:S01]  /*29960*/  MOV R2, UR62 ;  /* 0x0000003e00027c02 */ /* 0x000fe20008000f00 */
[----:B------:R-:W-:Y:S10]  /*29970*/  ENDCOLLECTIVE ;  /* 0x000000000000791b */ /* 0x000ff40003800000 */
.L_x_574:
[----:B------:R-:W-:Y:S05]  /*29980*/  BSYNC B1 ;  /* 0x0000000000017941 */ /* 0x000fea0003800000 */
.L_x_573:
[----:B------:R-:W-:Y:S05]  /*29990*/  BRA `(.L_x_575) ;  /* 0xfffffff000507947 */ /* 0x000fea000383ffff */
.L_x_557:
[----:B-1----:R1:W2:Y:S02]  /*299a0*/  SYNCS.PHASECHK.TRANS64.TRYWAIT P1, [R16+URZ+0x18], R11 ;  /* 0x0000180b100075a7 */ /* 0x0022a4000802017f */
[----:B--2---:R-:W-:Y:S05]  /*299b0*/  @!P1 NANOSLEEP.SYNCS 0x989680 ;  /* 0x009896800000995d */ /* 0x004fea0003900000 */
[----:B------:R-:W2:Y:S02]  /*299c0*/  @!P1 SYNCS.PHASECHK.TRANS64 P1, [R16+URZ+0x18], R11 ;  /* 0x0000180b100095a7 */ /* 0x000ea4000802007f */
[----:B--2---:R-:W-:Y:S05]  /*299d0*/  @!P1 BRA `(.L_x_557) ;  /* 0xfffffffc00f09947 */ /* 0x004fea000383ffff */
[----:B------:R-:W-:Y:S05]  /*299e0*/  BRA `(.L_x_576) ;  /* 0xfffffff000847947 */ /* 0x000fea000383ffff */
.L_x_566:
[----:B------:R-:W-:Y:S01]  /*299f0*/  BSSY B0, `(.L_x_577) ;  /* 0x0000006000007945 */ /* 0x000fe20003800000 */
[----:B------:R-:W-:-:S07]  /*29a00*/  IMAD.MOV.U32 R2, RZ, RZ, -0x1 ;  /* 0xffffffffff027424 */ /* 0x000fce00078e00ff */
[----:B------:R-:W-:Y:S05]  /*29a10*/  WARPSYNC.COLLECTIVE R2, `(.L_x_578) ;  /* 0x00000000020c7348 */ /* 0x000fea0003c00000 */
[----:B------:R-:W-:Y:S02]  /*29a20*/  ELECT P1, UR62, PT ;  /* 0x00000000003e782f */ /* 0x000fe40003820000 */
[----:B------:R-:W-:Y:S01]  /*29a30*/  MOV R2, UR62 ;  /* 0x0000003e00027c02 */ /* 0x000fe20008000f00 */
[----:B------:R-:W-:Y:S10]  /*29a40*/  ENDCOLLECTIVE ;  /* 0x000000000000791b */ /* 0x000ff40003800000 */
.L_x_578:
[----:B------:R-:W-:Y:S05]  /*29a50*/  BSYNC B0 ;  /* 0x0000000000007941 */ /* 0x000fea0003800000 */
.L_x_577:
[----:B------:R-:W-:Y:S01]  /*29a60*/  PLOP3.LUT P0, PT, P1, PT, PT, 0x80, 0x0 ;  /* 0x000000000000781c */ /* 0x000fe20000f0f070 */
[----:B------:R-:W-:-:S12]  /*29a70*/  BRA `(.L_x_579) ;  /* 0xfffffff800dc7947 */ /* 0x000fd8000383ffff */
.L_x_570:
[----:B0-----:R0:W1:Y:S02]  /*29a80*/  SYNCS.PHASECHK.TRANS64.TRYWAIT P0, [R3+URZ], R2 ;  /* 0x00000002030075a7 */ /* 0x001064000800017f */
[----:B-1----:R-:W-:Y:S05]  /*29a90*/  @!P0 NANOSLEEP.SYNCS 0x989680 ;  /* 0x009896800000895d */ /* 0x002fea0003900000 */
[----:B------:R-:W1:Y:S02]  /*29aa0*/  @!P0 SYNCS.PHASECHK.TRANS64 P0, [R3+URZ], R2 ;  /* 0x00000002030085a7 */ /* 0x000e64000800007f */
[----:B-1----:R-:W-:Y:S05]  /*29ab0*/  @!P0 BRA `(.L_x_570) ;  /* 0xfffffffc00f08947 */ /* 0x002fea000383ffff */
[----:B------:R-:W-:Y:S05]  /*29ac0*/  BRA `(.L_x_580) ;  /* 0xfffffffc00047947 */ /* 0x000fea000383ffff */
.L_x_571:
[----:B0-----:R0:W1:Y:S02]  /*29ad0*/  SYNCS.PHASECHK.TRANS64.TRYWAIT P0, [R3+URZ], R2 ;  /* 0x00000002030075a7 */ /* 0x001064000800017f */
[----:B-1----:R-:W-:Y:S05]  /*29ae0*/  @!P0 NANOSLEEP.SYNCS 0x989680 ;  /* 0x009896800000895d */ /* 0x002fea0003900000 */
[----:B------:R-:W1:Y:S02]  /*29af0*/  @!P0 SYNCS.PHASECHK.TRANS64 P0, [R3+URZ], R2 ;  /* 0x00000002030085a7 */ /* 0x000e64000800007f */
[----:B-1----:R-:W-:Y:S05]  /*29b00*/  @!P0 BRA `(.L_x_571) ;  /* 0xfffffffc00f08947 */ /* 0x002fea000383ffff */
[----:B------:R-:W-:Y:S05]  /*29b10*/  BRA `(.L_x_581) ;  /* 0xfffffffc00147947 */ /* 0x000fea000383ffff */
.L_x_582:
[----:B------:R-:W-:-:S00]  /*29b20*/  BRA `(.L_x_582) ;  /* 0xfffffffc00fc7947 */ /* 0x000fc0000383ffff */
[----:B------:R-:W-:-:S00]  /*29b30*/  NOP ;  /* 0x0000000000007918 */ /* 0x000fc00000000000 */
        /* <DEDUP_REMOVED lines=12> */
.L_x_583:


//--------------------- .nv.shared._ZN7cutlass13device_kernelINS_4gemm6kernel13GemmUniversalIN4cute5tupleIJiiiiEEENS1_10collective13CollectiveMmaINS1_37MainloopSm90TmaGmmaWarpSpecializedFP8ILi3ENS5_IJNS4_1CILi1EEESB_SB_EEENS1_35KernelTmaWarpSpecializedCooperativeEEENS5_IJNSA_ILi256EEESF_NSA_ILi128EEEEEENS_12float_e4m3_tENS5_IJlSB_lEEESI_SJ_NS4_8TiledMMAINS4_8MMA_AtomIJNS4_4SM904GMMA31MMA_64x256x32_F32E4M3E4M3_SS_TNILNSN_7ScaleInE1ELSP_1EEEEEENS4_6LayoutINS5_IJNSA_ILi2EEESB_SB_EEENS5_IJSB_NSA_ILi0EEESV_EEEEENS5_IJNS4_10UnderscoreESY_SY_EEEEENS4_13SM90_TMA_LOADENS4_14ComposedLayoutINS4_7SwizzleILi3ELi4ELi3EEENS4_18smem_ptr_flag_bitsILi8EEENSS_INS5_IJNSA_ILi8EEESG_EEENS5_IJSG_SB_EEEEEEEvNS4_8identityES11_S1B_vS1C_EENS_8epilogue10collective6detail29Sm90TmaWarpSpecializedAdapterINS1F_15DefaultEpilogueISI_SJ_SJ_NS1E_6thread17LinearCombinationISI_Li1EffLNS1J_9ScaleType4KindE0ELNS_15FloatRoundStyleE2ESI_EENS1_15EpilogueDefaultEEEEEvvEEEEvNT_6ParamsE --------------------------
	.section	.nv.shared._ZN7cutlass13device_kernelINS_4gemm6kernel13GemmUniversalIN4cute5tupleIJiiiiEEENS1_10collective13CollectiveMmaINS1_37MainloopSm90TmaGmmaWarpSpecializedFP8ILi3ENS5_IJNS4_1CILi1EEESB_SB_EEENS1_35KernelTmaWarpSpecializedCooperativeEEENS5_IJNSA_ILi256EEESF_NSA_ILi128EEEEEENS_12float_e4m3_tENS5_IJlSB_lEEESI_SJ_NS4_8TiledMMAINS4_8MMA_AtomIJNS4_4SM904GMMA31MMA_64x256x32_F32E4M3E4M3_SS_TNILNSN_7ScaleInE1ELSP_1EEEEEENS4_6LayoutINS5_IJNSA_ILi2EEESB_SB_EEENS5_IJSB_NSA_ILi0EEESV_EEEEENS5_IJNS4_10UnderscoreESY_SY_EEEEENS4_13SM90_TMA_LOADENS4_14ComposedLayoutINS4_7SwizzleILi3ELi4ELi3EEENS4_18smem_ptr_flag_bitsILi8EEENSS_INS5_IJNSA_ILi8EEESG_EEENS5_IJSG_SB_EEEEEEEvNS4_8identityES11_S1B_vS1C_EENS_8epilogue10collective6detail29Sm90TmaWarpSpecializedAdapterINS1F_15DefaultEpilogueISI_SJ_SJ_NS1E_6thread17LinearCombinationISI_Li1EffLNS1J_9ScaleType4KindE0ELNS_15FloatRoundStyleE2ESI_EENS1_15EpilogueDefaultEEEEEvvEEEEvNT_6ParamsE,"aw",@nobits
	.sectionflags	@""
	.align	16
	.zero		1024


//--------------------- .nv.shared.reserved.0     --------------------------
	.section	.nv.shared.reserved.0,"aw",@nobits
	.weak		__nv_reservedSMEM_offset_0_alias
	.size		__nv_reservedSMEM_offset_0_alias, 0, 0
	.other		__nv_reservedSMEM_offset_0_alias,@"STO_CUDA_RESERVED_SHARED STV_DEFAULT"
__nv_reservedSMEM_offset_0_alias:
	.zero		0


//--------------------- .nv.global                --------------------------
	.section	.nv.global,"aw",@nobits
.nv.global:
	.type		_ZN40_INTERNAL_9553c5fa_4_k_cu_5d4d4627_282774cute1_E,@object
	.size		_ZN40_INTERNAL_9553c5fa_4_k_cu_5d4d4627_282774cute1_E,(_ZN40_INTERNAL_9553c5fa_4_k_cu_5d4d4627_282774cuda3std3__45__cpo6cbeginE - _ZN40_INTERNAL_9553c5fa_4_k_cu_5d4d4627_282774cute1_E)
_ZN40_INTERNAL_9553c5fa_4_k_cu_5d4d4627_282774cute1_E:
	.zero		1
	.type		_ZN40_INTERNAL_9553c5fa_4_k_cu_5d4d4627_282774cuda3std3__45__cpo6cbeginE,@object
	.size		_ZN40_INTERNAL_9553c5fa_4_k_cu_5d4d4627_282774cuda3std3__45__cpo6cbeginE,(_ZN40_INTERNAL_9553c5fa_4_k_cu_5d4d4627_282774cuda3std3__48in_placeE - _ZN40_INTERNAL_9553c5fa_4_k_cu_5d4d4627_282774cuda3std3__45__cpo6cbeginE)
_ZN40_INTERNAL_9553c5fa_4_k_cu_5d4d4627_282774cuda3std3__45__cpo6cbeginE:
	.zero		1
	.type		_ZN40_INTERNAL_9553c5fa_4_k_cu_5d4d4627_282774cuda3std3__48in_placeE,@object
	.size		_ZN40_INTERNAL_9553c5fa_4_k_cu_5d4d4627_282774cuda3std3__48in_placeE,(_ZN40_INTERNAL_9553c5fa_4_k_cu_5d4d4627_282774cuda3std6ranges3__45__cpo9iter_moveE - _ZN40_INTERNAL_9553c5fa_4_k_cu_5d4d4627_282774cuda3std3__48in_placeE)
_ZN40_INTERNAL_9553c5fa_4_k_cu_5d4d4627_282774cuda3std3__48in_placeE:
	.zero		1
	.type		_ZN40_INTERNAL_9553c5fa_4_k_cu_5d4d4627_282774cuda3std6ranges3__45__cpo9iter_moveE,@object
	.size		_ZN40_INTERNAL_9553c5fa_4_k_cu_5d4d4627_282774cuda3std6ranges3__45__cpo9iter_moveE,(_ZN40_INTERNAL_9553c5fa_4_k_cu_5d4d4627_282774cuda3std3__45__cpo5beginE - _ZN40_INTERNAL_9553c5fa_4_k_cu_5d4d4627_282774cuda3std6ranges3__45__cpo9iter_moveE)
_ZN40_INTERNAL_9553c5fa_4_k_cu_5d4d4627_282774cuda3std6ranges3__45__cpo9iter_moveE:
	.zero		1
	.type		_ZN40_INTERNAL_9553c5fa_4_k_cu_5d4d4627_282774cuda3std3__45__cpo5beginE,@object
	.size		_ZN40_INTERNAL_9553c5fa_4_k_cu_5d4d4627_282774cuda3std3__45__cpo5beginE,(_ZN40_INTERNAL_9553c5fa_4_k_cu_5d4d4627_282774cuda3std3__442_GLOBAL__N__9553c5fa_4_k_cu_5d4d4627_282776ignoreE - _ZN40_INTERNAL_9553c5fa_4_k_cu_5d4d4627_282774cuda3std3__45__cpo5beginE)
_ZN40_INTERNAL_9553c5fa_4_k_cu_5d4d4627_282774cuda3std3__45__cpo5beginE:
	.zero		1
	.type		_ZN40_INTERNAL_9553c5fa_4_k_cu_5d4d4627_282774cuda3std3__442_GLOBAL__N__9553c5fa_4_k_cu_5d4d4627_282776ignoreE,@object
	.size		_ZN40_INTERNAL_9553c5fa_4_k_cu_5d4d4627_282774cuda3std3__442_GLOBAL__N__9553c5fa_4_k_cu_5d4d4627_282776ignoreE,(_ZN40_INTERNAL_9553c5fa_4_k_cu_5d4d4627_282774cute7productE - _ZN40_INTERNAL_9553c5fa_4_k_cu_5d4d4627_282774cuda3std3__442_GLOBAL__N__9553c5fa_4_k_cu_5d4d4627_282776ignoreE)
_ZN40_INTERNAL_9553c5fa_4_k_cu_5d4d4627_282774cuda3std3__442_GLOBAL__N__9553c5fa_4_k_cu_5d4d4627_282776ignoreE:
	.zero		1
	.type		_ZN40_INTERNAL_9553c5fa_4_k_cu_5d4d4627_282774cute7productE,@object
	.size		_ZN40_INTERNAL_9553c5fa_4_k_cu_5d4d4627_282774cute7productE,(_ZN40_INTERNAL_9553c5fa_4_k_cu_5d4d4627_282774cuda3std3__45__cpo3endE - _ZN40_INTERNAL_9553c5fa_4_k_cu_5d4d4627_282774cute7productE)
_ZN40_INTERNAL_9553c5fa_4_k_cu_5d4d4627_282774cute7productE:
	.zero		1
	.type		_ZN40_INTERNAL_9553c5fa_4_k_cu_5d4d4627_282774cuda3std3__45__cpo3endE,@object
	.size		_ZN40_INTERNAL_9553c5fa_4_k_cu_5d4d4627_282774cuda3std3__45__cpo3endE,(_ZN40_INTERNAL_9553c5fa_4_k_cu_5d4d4627_282774cuda3std3__419piecewise_constructE - _ZN40_INTERNAL_9553c5fa_4_k_cu_5d4d4627_282774cuda3std3__45__cpo3endE)
_ZN40_INTERNAL_9553c5fa_4_k_cu_5d4d4627_282774cuda3std3__45__cpo3endE:
	.zero		1
	.type		_ZN40_INTERNAL_9553c5fa_4_k_cu_5d4d4627_282774cuda3std3__419piecewise_constructE,@object
	.size		_ZN40_INTERNAL_9553c5fa_4_k_cu_5d4d4627_282774cuda3std3__419piecewise_constructE,(_ZN40_INTERNAL_9553c5fa_4_k_cu_5d4d4627_282774cuda3std3__45__cpo4cendE - _ZN40_INTERNAL_9553c5fa_4_k_cu_5d4d4627_282774cuda3std3__419piecewise_constructE)
_ZN40_INTERNAL_9553c5fa_4_k_cu_5d4d4627_282774cuda3std3__419piecewise_constructE:
	.zero		1
	.type		_ZN40_INTERNAL_9553c5fa_4_k_cu_5d4d4627_282774cuda3std3__45__cpo4cendE,@object
	.size		_ZN40_INTERNAL_9553c5fa_4_k_cu_5d4d4627_282774cuda3std3__45__cpo4cendE,(_ZN40_INTERNAL_9553c5fa_4_k_cu_5d4d4627_282774cuda3std6ranges3__45__cpo4swapE - _ZN40_INTERNAL_9553c5fa_4_k_cu_5d4d4627_282774cuda3std3__45__cpo4cendE)
_ZN40_INTERNAL_9553c5fa_4_k_cu_5d4d4627_282774cuda3std3__45__cpo4cendE:
	.zero		1
	.type		_ZN40_INTERNAL_9553c5fa_4_k_cu_5d4d4627_282774cuda3std6ranges3__45__cpo4swapE,@object
	.size		_ZN40_INTERNAL_9553c5fa_4_k_cu_5d4d4627_282774cuda3std6ranges3__45__cpo4swapE,(.L_7 - _ZN40_INTERNAL_9553c5fa_4_k_cu_5d4d4627_282774cuda3std6ranges3__45__cpo4swapE)
_ZN40_INTERNAL_9553c5fa_4_k_cu_5d4d4627_282774cuda3std6ranges3__45__cpo4swapE:
	.zero		1
.L_7:


//--------------------- .nv.constant0._ZN7cutlass13device_kernelINS_4gemm6kernel13GemmUniversalIN4cute5tupleIJiiiiEEENS1_10collective13CollectiveMmaINS1_37MainloopSm90TmaGmmaWarpSpecializedFP8ILi3ENS5_IJNS4_1CILi1EEESB_SB_EEENS1_35KernelTmaWarpSpecializedCooperativeEEENS5_IJNSA_ILi256EEESF_NSA_ILi128EEEEEENS_12float_e4m3_tENS5_IJlSB_lEEESI_SJ_NS4_8TiledMMAINS4_8MMA_AtomIJNS4_4SM904GMMA31MMA_64x256x32_F32E4M3E4M3_SS_TNILNSN_7ScaleInE1ELSP_1EEEEEENS4_6LayoutINS5_IJNSA_ILi2EEESB_SB_EEENS5_IJSB_NSA_ILi0EEESV_EEEEENS5_IJNS4_10UnderscoreESY_SY_EEEEENS4_13SM90_TMA_LOADENS4_14ComposedLayoutINS4_7SwizzleILi3ELi4ELi3EEENS4_18smem_ptr_flag_bitsILi8EEENSS_INS5_IJNSA_ILi8EEESG_EEENS5_IJSG_SB_EEEEEEEvNS4_8identityES11_S1B_vS1C_EENS_8epilogue10collective6detail29Sm90TmaWarpSpecializedAdapterINS1F_15DefaultEpilogueISI_SJ_SJ_NS1E_6thread17LinearCombinationISI_Li1EffLNS1J_9ScaleType4KindE0ELNS_15FloatRoundStyleE2ESI_EENS1_15EpilogueDefaultEEEEEvvEEEEvNT_6ParamsE --------------------------
	.section	.nv.constant0._ZN7cutlass13device_kernelINS_4gemm6kernel13GemmUniversalIN4cute5tupleIJiiiiEEENS1_10collective13CollectiveMmaINS1_37MainloopSm90TmaGmmaWarpSpecializedFP8ILi3ENS5_IJNS4_1CILi1EEESB_SB_EEENS1_35KernelTmaWarpSpecializedCooperativeEEENS5_IJNSA_ILi256EEESF_NSA_ILi128EEEEEENS_12float_e4m3_tENS5_IJlSB_lEEESI_SJ_NS4_8TiledMMAINS4_8MMA_AtomIJNS4_4SM904GMMA31MMA_64x256x32_F32E4M3E4M3_SS_TNILNSN_7ScaleInE1ELSP_1EEEEEENS4_6LayoutINS5_IJNSA_ILi2EEESB_SB_EEENS5_IJSB_NSA_ILi0EEESV_EEEEENS5_IJNS4_10UnderscoreESY_SY_EEEEENS4_13SM90_TMA_LOADENS4_14ComposedLayoutINS4_7SwizzleILi3ELi4ELi3EEENS4_18smem_ptr_flag_bitsILi8EEENSS_INS5_IJNSA_ILi8EEESG_EEENS5_IJSG_SB_EEEEEEEvNS4_8identityES11_S1B_vS1C_EENS_8epilogue10collective6detail29Sm90TmaWarpSpecializedAdapterINS1F_15DefaultEpilogueISI_SJ_SJ_NS1E_6thread17LinearCombinationISI_Li1EffLNS1J_9ScaleType4KindE0ELNS_15FloatRoundStyleE2ESI_EENS1_15EpilogueDefaultEEEEEvvEEEEvNT_6ParamsE,"a",@progbits
	.sectionflags	@""
	.align	4
.nv.constant0._ZN7cutlass13device_kernelINS_4gemm6kernel13GemmUniversalIN4cute5tupleIJiiiiEEENS1_10collective13CollectiveMmaINS1_37MainloopSm90TmaGmmaWarpSpecializedFP8ILi3ENS5_IJNS4_1CILi1EEESB_SB_EEENS1_35KernelTmaWarpSpecializedCooperativeEEENS5_IJNSA_ILi256EEESF_NSA_ILi128EEEEEENS_12float_e4m3_tENS5_IJlSB_lEEESI_SJ_NS4_8TiledMMAINS4_8MMA_AtomIJNS4_4SM904GMMA31MMA_64x256x32_F32E4M3E4M3_SS_TNILNSN_7ScaleInE1ELSP_1EEEEEENS4_6LayoutINS5_IJNSA_ILi2EEESB_SB_EEENS5_IJSB_NSA_ILi0EEESV_EEEEENS5_IJNS4_10UnderscoreESY_SY_EEEEENS4_13SM90_TMA_LOADENS4_14ComposedLayoutINS4_7SwizzleILi3ELi4ELi3EEENS4_18smem_ptr_flag_bitsILi8EEENSS_INS5_IJNSA_ILi8EEESG_EEENS5_IJSG_SB_EEEEEEEvNS4_8identityES11_S1B_vS1C_EENS_8epilogue10collective6detail29Sm90TmaWarpSpecializedAdapterINS1F_15DefaultEpilogueISI_SJ_SJ_NS1E_6thread17LinearCombinationISI_Li1EffLNS1J_9ScaleType4KindE0ELNS_15FloatRoundStyleE2ESI_EENS1_15EpilogueDefaultEEEEEvvEEEEvNT_6ParamsE:
	.zero		1664


//--------------------- SYMBOLS --------------------------

	.type		.nv.reservedSmem.offset0,@object
	.size		.nv.reservedSmem.offset0,0x4
